//
// Generated by NVIDIA NVVM Compiler
//
// Compiler Build ID: CL-36424714
// Cuda compilation tools, release 13.0, V13.0.88
// Based on NVVM 20.0.0
//

.version 9.0
.target sm_100
.address_size 64

	// .globl	_Z12reduceKernelPimS_
.global .align 1 .b8 _ZN34_INTERNAL_aa4b53dd_4_k_cu_d9a76bb84cuda3std3__45__cpo5beginE[1];
.global .align 1 .b8 _ZN34_INTERNAL_aa4b53dd_4_k_cu_d9a76bb84cuda3std3__45__cpo3endE[1];
.global .align 1 .b8 _ZN34_INTERNAL_aa4b53dd_4_k_cu_d9a76bb84cuda3std3__45__cpo6cbeginE[1];
.global .align 1 .b8 _ZN34_INTERNAL_aa4b53dd_4_k_cu_d9a76bb84cuda3std3__45__cpo4cendE[1];
.global .align 1 .b8 _ZN34_INTERNAL_aa4b53dd_4_k_cu_d9a76bb84cuda3std3__45__cpo6rbeginE[1];
.global .align 1 .b8 _ZN34_INTERNAL_aa4b53dd_4_k_cu_d9a76bb84cuda3std3__45__cpo4rendE[1];
.global .align 1 .b8 _ZN34_INTERNAL_aa4b53dd_4_k_cu_d9a76bb84cuda3std3__45__cpo7crbeginE[1];
.global .align 1 .b8 _ZN34_INTERNAL_aa4b53dd_4_k_cu_d9a76bb84cuda3std3__45__cpo5crendE[1];
.global .align 1 .b8 _ZN34_INTERNAL_aa4b53dd_4_k_cu_d9a76bb84cuda3std3__436_GLOBAL__N__aa4b53dd_4_k_cu_d9a76bb86ignoreE[1];
.global .align 1 .b8 _ZN34_INTERNAL_aa4b53dd_4_k_cu_d9a76bb84cuda3std3__419piecewise_constructE[1];
.global .align 1 .b8 _ZN34_INTERNAL_aa4b53dd_4_k_cu_d9a76bb84cuda3std3__48in_placeE[1];
.global .align 1 .b8 _ZN34_INTERNAL_aa4b53dd_4_k_cu_d9a76bb84cuda3std3__420unreachable_sentinelE[1];
.global .align 1 .b8 _ZN34_INTERNAL_aa4b53dd_4_k_cu_d9a76bb84cuda3std3__47nulloptE[1];
.global .align 1 .b8 _ZN34_INTERNAL_aa4b53dd_4_k_cu_d9a76bb84cuda3std3__48unexpectE[1];
.global .align 1 .b8 _ZN34_INTERNAL_aa4b53dd_4_k_cu_d9a76bb84cuda3std6ranges3__45__cpo4swapE[1];
.global .align 1 .b8 _ZN34_INTERNAL_aa4b53dd_4_k_cu_d9a76bb84cuda3std6ranges3__45__cpo9iter_moveE[1];
.global .align 1 .b8 _ZN34_INTERNAL_aa4b53dd_4_k_cu_d9a76bb84cuda3std6ranges3__45__cpo5beginE[1];
.global .align 1 .b8 _ZN34_INTERNAL_aa4b53dd_4_k_cu_d9a76bb84cuda3std6ranges3__45__cpo3endE[1];
.global .align 1 .b8 _ZN34_INTERNAL_aa4b53dd_4_k_cu_d9a76bb84cuda3std6ranges3__45__cpo6cbeginE[1];
.global .align 1 .b8 _ZN34_INTERNAL_aa4b53dd_4_k_cu_d9a76bb84cuda3std6ranges3__45__cpo4cendE[1];
.global .align 1 .b8 _ZN34_INTERNAL_aa4b53dd_4_k_cu_d9a76bb84cuda3std6ranges3__45__cpo7advanceE[1];
.global .align 1 .b8 _ZN34_INTERNAL_aa4b53dd_4_k_cu_d9a76bb84cuda3std6ranges3__45__cpo9iter_swapE[1];
.global .align 1 .b8 _ZN34_INTERNAL_aa4b53dd_4_k_cu_d9a76bb84cuda3std6ranges3__45__cpo4nextE[1];
.global .align 1 .b8 _ZN34_INTERNAL_aa4b53dd_4_k_cu_d9a76bb84cuda3std6ranges3__45__cpo4prevE[1];
.global .align 1 .b8 _ZN34_INTERNAL_aa4b53dd_4_k_cu_d9a76bb84cuda3std6ranges3__45__cpo4dataE[1];
.global .align 1 .b8 _ZN34_INTERNAL_aa4b53dd_4_k_cu_d9a76bb84cuda3std6ranges3__45__cpo5cdataE[1];
.global .align 1 .b8 _ZN34_INTERNAL_aa4b53dd_4_k_cu_d9a76bb84cuda3std6ranges3__45__cpo4sizeE[1];
.global .align 1 .b8 _ZN34_INTERNAL_aa4b53dd_4_k_cu_d9a76bb84cuda3std6ranges3__45__cpo5ssizeE[1];
.global .align 1 .b8 _ZN34_INTERNAL_aa4b53dd_4_k_cu_d9a76bb84cuda3std6ranges3__45__cpo8distanceE[1];
.global .align 1 .b8 _ZN34_INTERNAL_aa4b53dd_4_k_cu_d9a76bb86thrust24THRUST_300001_SM_1000_NS8cuda_cub3parE[1];
.global .align 1 .b8 _ZN34_INTERNAL_aa4b53dd_4_k_cu_d9a76bb86thrust24THRUST_300001_SM_1000_NS8cuda_cub10par_nosyncE[1];
.global .align 1 .b8 _ZN34_INTERNAL_aa4b53dd_4_k_cu_d9a76bb86thrust24THRUST_300001_SM_1000_NS6system6detail10sequential3seqE[1];
.global .align 1 .b8 _ZN34_INTERNAL_aa4b53dd_4_k_cu_d9a76bb86thrust24THRUST_300001_SM_1000_NS12placeholders2_1E[1];
.global .align 1 .b8 _ZN34_INTERNAL_aa4b53dd_4_k_cu_d9a76bb86thrust24THRUST_300001_SM_1000_NS12placeholders2_2E[1];
.global .align 1 .b8 _ZN34_INTERNAL_aa4b53dd_4_k_cu_d9a76bb86thrust24THRUST_300001_SM_1000_NS12placeholders2_3E[1];
.global .align 1 .b8 _ZN34_INTERNAL_aa4b53dd_4_k_cu_d9a76bb86thrust24THRUST_300001_SM_1000_NS12placeholders2_4E[1];
.global .align 1 .b8 _ZN34_INTERNAL_aa4b53dd_4_k_cu_d9a76bb86thrust24THRUST_300001_SM_1000_NS12placeholders2_5E[1];
.global .align 1 .b8 _ZN34_INTERNAL_aa4b53dd_4_k_cu_d9a76bb86thrust24THRUST_300001_SM_1000_NS12placeholders2_6E[1];
.global .align 1 .b8 _ZN34_INTERNAL_aa4b53dd_4_k_cu_d9a76bb86thrust24THRUST_300001_SM_1000_NS12placeholders2_7E[1];
.global .align 1 .b8 _ZN34_INTERNAL_aa4b53dd_4_k_cu_d9a76bb86thrust24THRUST_300001_SM_1000_NS12placeholders2_8E[1];
.global .align 1 .b8 _ZN34_INTERNAL_aa4b53dd_4_k_cu_d9a76bb86thrust24THRUST_300001_SM_1000_NS12placeholders2_9E[1];
.global .align 1 .b8 _ZN34_INTERNAL_aa4b53dd_4_k_cu_d9a76bb86thrust24THRUST_300001_SM_1000_NS12placeholders3_10E[1];
.global .align 1 .b8 _ZN34_INTERNAL_aa4b53dd_4_k_cu_d9a76bb86thrust24THRUST_300001_SM_1000_NS3seqE[1];
.extern .shared .align 16 .b8 cache[];

.visible .entry _Z12reduceKernelPimS_(
	.param .u64 .ptr .align 1 _Z12reduceKernelPimS__param_0,
	.param .u64 _Z12reduceKernelPimS__param_1,
	.param .u64 .ptr .align 1 _Z12reduceKernelPimS__param_2
)
{
	.reg .pred 	%p<11>;
	.reg .b32 	%r<56>;
	.reg .b64 	%rd<14>;

	ld.param.u64 	%rd6, [_Z12reduceKernelPimS__param_0];
	ld.param.u64 	%rd4, [_Z12reduceKernelPimS__param_1];
	ld.param.u64 	%rd5, [_Z12reduceKernelPimS__param_2];
	cvta.to.global.u64 	%rd1, %rd6;
	mov.u32 	%r1, %ntid.x;
	mov.u32 	%r2, %ctaid.x;
	mov.u32 	%r3, %tid.x;
	mad.lo.s32 	%r27, %r1, %r2, %r3;
	add.s32 	%r28, %r1, -1;
	shr.u32 	%r29, %r28, 5;
	and.b32  	%r4, %r29, 2047;
	cvt.u64.u32 	%rd2, %r27;
	setp.le.u64 	%p1, %rd4, %rd2;
	mov.b32 	%r52, 0;
	@%p1 bra 	$L__BB0_2;
	shl.b64 	%rd7, %rd2, 2;
	add.s64 	%rd8, %rd1, %rd7;
	ld.global.u32 	%r52, [%rd8];
$L__BB0_2:
	cvt.u32.u64 	%r30, %rd2;
	mov.u32 	%r31, %nctaid.x;
	mad.lo.s32 	%r32, %r1, %r31, %r30;
	cvt.u64.u32 	%rd3, %r32;
	setp.le.u64 	%p2, %rd4, %rd3;
	@%p2 bra 	$L__BB0_4;
	shl.b64 	%rd9, %rd3, 2;
	add.s64 	%rd10, %rd1, %rd9;
	ld.global.u32 	%r33, [%rd10];
	add.s32 	%r52, %r33, %r52;
$L__BB0_4:
	cvt.u32.u64 	%r9, %rd4;
	setp.lt.s32 	%p3, %r9, 2;
	@%p3 bra 	$L__BB0_7;
	min.u32 	%r50, %r9, 32;
$L__BB0_6:
	shr.u32 	%r13, %r50, 1;
	shfl.sync.down.b32	%r34|%p4, %r52, %r13, 31, -1;
	add.s32 	%r52, %r34, %r52;
	setp.gt.u32 	%p5, %r50, 3;
	mov.u32 	%r50, %r13;
	@%p5 bra 	$L__BB0_6;
$L__BB0_7:
	and.b32  	%r35, %r3, 31;
	setp.ne.s32 	%p6, %r35, 0;
	@%p6 bra 	$L__BB0_9;
	shr.u32 	%r36, %r3, 3;
	and.b32  	%r37, %r36, 124;
	mov.u32 	%r38, cache;
	add.s32 	%r39, %r38, %r37;
	st.shared.u32 	[%r39], %r52;
$L__BB0_9:
	shr.u32 	%r53, %r4, 1;
	setp.gt.u32 	%p7, %r3, %r53;
	@%p7 bra 	$L__BB0_16;
	bar.sync 	0;
	shl.b32 	%r40, %r3, 2;
	mov.u32 	%r41, cache;
	add.s32 	%r17, %r41, %r40;
	add.s32 	%r54, %r4, 1;
$L__BB0_11:
	add.s32 	%r21, %r53, 1;
	ld.shared.u32 	%r22, [%r17];
	add.s32 	%r43, %r21, %r3;
	setp.ge.u32 	%p8, %r43, %r54;
	mov.b32 	%r55, 0;
	@%p8 bra 	$L__BB0_13;
	shl.b32 	%r44, %r53, 2;
	add.s32 	%r45, %r17, %r44;
	ld.shared.u32 	%r55, [%r45+4];
$L__BB0_13:
	add.s32 	%r46, %r55, %r22;
	st.shared.u32 	[%r17], %r46;
	setp.eq.s32 	%p9, %r53, 0;
	@%p9 bra 	$L__BB0_15;
	bar.sync 	0;
	shr.u32 	%r53, %r53, 1;
	setp.gt.u32 	%p10, %r3, %r53;
	mov.u32 	%r54, %r21;
	@%p10 bra 	$L__BB0_16;
	bra.uni 	$L__BB0_11;
$L__BB0_15:
	ld.shared.u32 	%r47, [cache];
	cvta.to.global.u64 	%rd11, %rd5;
	mul.wide.u32 	%rd12, %r2, 4;
	add.s64 	%rd13, %rd11, %rd12;
	st.global.u32 	[%rd13], %r47;
$L__BB0_16:
	ret;

}
	// .globl	_ZN3cub18CUB_300001_SM_10006detail11EmptyKernelIvEEvv
.visible .entry _ZN3cub18CUB_300001_SM_10006detail11EmptyKernelIvEEvv()
{


	ret;

}
	// .globl	_ZN3cub18CUB_300001_SM_10006detail8for_each13static_kernelINS2_12policy_hub_t12policy_500_tEmN6thrust24THRUST_300001_SM_1000_NS8cuda_cub20__uninitialized_fill7functorINS7_10device_ptrIiEEiEEEEvT0_T1_
.visible .entry _ZN3cub18CUB_300001_SM_10006detail8for_each13static_kernelINS2_12policy_hub_t12policy_500_tEmN6thrust24THRUST_300001_SM_1000_NS8cuda_cub20__uninitialized_fill7functorINS7_10device_ptrIiEEiEEEEvT0_T1_(
	.param .u64 _ZN3cub18CUB_300001_SM_10006detail8for_each13static_kernelINS2_12policy_hub_t12policy_500_tEmN6thrust24THRUST_300001_SM_1000_NS8cuda_cub20__uninitialized_fill7functorINS7_10device_ptrIiEEiEEEEvT0_T1__param_0,
	.param .align 8 .b8 _ZN3cub18CUB_300001_SM_10006detail8for_each13static_kernelINS2_12policy_hub_t12policy_500_tEmN6thrust24THRUST_300001_SM_1000_NS8cuda_cub20__uninitialized_fill7functorINS7_10device_ptrIiEEiEEEEvT0_T1__param_1[16]
)
.maxntid 256
{
	.reg .pred 	%p<4>;
	.reg .b16 	%rs<5>;
	.reg .b32 	%r<12>;
	.reg .b64 	%rd<16>;

	ld.param.u32 	%r3, [_ZN3cub18CUB_300001_SM_10006detail8for_each13static_kernelINS2_12policy_hub_t12policy_500_tEmN6thrust24THRUST_300001_SM_1000_NS8cuda_cub20__uninitialized_fill7functorINS7_10device_ptrIiEEiEEEEvT0_T1__param_1+8];
	ld.param.u64 	%rd4, [_ZN3cub18CUB_300001_SM_10006detail8for_each13static_kernelINS2_12policy_hub_t12policy_500_tEmN6thrust24THRUST_300001_SM_1000_NS8cuda_cub20__uninitialized_fill7functorINS7_10device_ptrIiEEiEEEEvT0_T1__param_1];
	ld.param.u64 	%rd5, [_ZN3cub18CUB_300001_SM_10006detail8for_each13static_kernelINS2_12policy_hub_t12policy_500_tEmN6thrust24THRUST_300001_SM_1000_NS8cuda_cub20__uninitialized_fill7functorINS7_10device_ptrIiEEiEEEEvT0_T1__param_0];
	mov.u32 	%r9, %ctaid.x;
	mul.wide.u32 	%rd1, %r9, 512;
	sub.s64 	%rd2, %rd5, %rd1;
	setp.lt.u64 	%p1, %rd2, 512;
	@%p1 bra 	$L__BB2_2;
	mov.u32 	%r11, %tid.x;
	cvta.to.global.u64 	%rd11, %rd4;
	cvt.u64.u32 	%rd12, %r11;
	add.s64 	%rd13, %rd1, %rd12;
	shl.b64 	%rd14, %rd13, 2;
	add.s64 	%rd15, %rd11, %rd14;
	st.global.u32 	[%rd15], %r3;
	st.global.u32 	[%rd15+1024], %r3;
	bra.uni 	$L__BB2_6;
$L__BB2_2:
	cvta.to.global.u64 	%rd6, %rd4;
	mov.u32 	%r2, %tid.x;
	cvt.u64.u32 	%rd7, %r2;
	setp.le.u64 	%p2, %rd2, %rd7;
	add.s64 	%rd8, %rd1, %rd7;
	shl.b64 	%rd9, %rd8, 2;
	add.s64 	%rd3, %rd6, %rd9;
	@%p2 bra 	$L__BB2_4;
	st.global.u32 	[%rd3], %r3;
$L__BB2_4:
	add.s32 	%r10, %r2, 256;
	cvt.u64.u32 	%rd10, %r10;
	setp.le.u64 	%p3, %rd2, %rd10;
	@%p3 bra 	$L__BB2_6;
	st.global.u32 	[%rd3+1024], %r3;
$L__BB2_6:
	ret;

}


// ===== COMPILED SASS (sm_100) =====

	.target	sm_100

	.elftype	@"ET_EXEC"


//--------------------- .note.nv.tkinfo           --------------------------
	.section	.note.nv.tkinfo,"",@"SHT_NOTE"
	.sectionflags	@"SHF_NOTE_NV_TKINFO"
	.tkinfo
        /*0018*/ 	.word	0x00000002
        /*0030*/ 	.string	""
        /*0030*/ 	.string	"ptxas"
        /*0030*/ 	.string	"Cuda compilation tools, release 13.0, V13.0.88"
        /*0030*/ 	.string	"Build cuda_13.0.r13.0/compiler.36424714_0"
        /*0030*/ 	.string	"-arch sm_100 -m 64 "



//--------------------- .note.nv.cuinfo           --------------------------
	.section	.note.nv.cuinfo,"",@"SHT_NOTE"
	.sectionflags	@"SHF_NOTE_NV_CUINFO"
        /*0018*/ 	.short	0x0002
        /*001a*/ 	.short	0x0064
        /*001c*/ 	.short	0x0082
	.zero		2


//--------------------- .nv.info                  --------------------------
	.section	.nv.info,"",@"SHT_CUDA_INFO"
	.align	4


	//----- nvinfo : EIATTR_REGCOUNT
	.align		4
        /*0000*/ 	.byte	0x04, 0x2f
        /*0002*/ 	.short	(.L_44 - .L_43)
	.align		4
.L_43:
        /*0004*/ 	.word	index@(_Z12reduceKernelPimS_)
        /*0008*/ 	.word	0x0000000c


	//----- nvinfo : EIATTR_FRAME_SIZE
	.align		4
.L_44:
        /*000c*/ 	.byte	0x04, 0x11
        /*000e*/ 	.short	(.L_46 - .L_45)
	.align		4
.L_45:
        /*0010*/ 	.word	index@(_Z12reduceKernelPimS_)
        /*0014*/ 	.word	0x00000000


	//----- nvinfo : EIATTR_REGCOUNT
	.align		4
.L_46:
        /*0018*/ 	.byte	0x04, 0x2f
        /*001a*/ 	.short	(.L_48 - .L_47)
	.align		4
.L_47:
        /*001c*/ 	.word	index@(_ZN3cub18CUB_300001_SM_10006detail11EmptyKernelIvEEvv)
        /*0020*/ 	.word	0x00000004


	//----- nvinfo : EIATTR_FRAME_SIZE
	.align		4
.L_48:
        /*0024*/ 	.byte	0x04, 0x11
        /*0026*/ 	.short	(.L_50 - .L_49)
	.align		4
.L_49:
        /*0028*/ 	.word	index@(_ZN3cub18CUB_300001_SM_10006detail11EmptyKernelIvEEvv)
        /*002c*/ 	.word	0x00000000


	//----- nvinfo : EIATTR_REGCOUNT
	.align		4
.L_50:
        /*0030*/ 	.byte	0x04, 0x2f
        /*0032*/ 	.short	(.L_52 - .L_51)
	.align		4
.L_51:
        /*0034*/ 	.word	index@(_ZN3cub18CUB_300001_SM_10006detail8for_each13static_kernelINS2_12policy_hub_t12policy_500_tEmN6thrust24THRUST_300001_SM_1000_NS8cuda_cub20__uninitialized_fill7functorINS7_10device_ptrIiEEiEEEEvT0_T1_)
        /*0038*/ 	.word	0x00000008


	//----- nvinfo : EIATTR_FRAME_SIZE
	.align		4
.L_52:
        /*003c*/ 	.byte	0x04, 0x11
        /*003e*/ 	.short	(.L_54 - .L_53)
	.align		4
.L_53:
        /*0040*/ 	.word	index@(_ZN3cub18CUB_300001_SM_10006detail8for_each13static_kernelINS2_12policy_hub_t12policy_500_tEmN6thrust24THRUST_300001_SM_1000_NS8cuda_cub20__uninitialized_fill7functorINS7_10device_ptrIiEEiEEEEvT0_T1_)
        /*0044*/ 	.word	0x00000000


	//----- nvinfo : EIATTR_MIN_STACK_SIZE
	.align		4
.L_54:
        /*0048*/ 	.byte	0x04, 0x12
        /*004a*/ 	.short	(.L_56 - .L_55)
	.align		4
.L_55:
        /*004c*/ 	.word	index@(_ZN3cub18CUB_300001_SM_10006detail8for_each13static_kernelINS2_12policy_hub_t12policy_500_tEmN6thrust24THRUST_300001_SM_1000_NS8cuda_cub20__uninitialized_fill7functorINS7_10device_ptrIiEEiEEEEvT0_T1_)
        /*0050*/ 	.word	0x00000000


	//----- nvinfo : EIATTR_MIN_STACK_SIZE
	.align		4
.L_56:
        /*0054*/ 	.byte	0x04, 0x12
        /*0056*/ 	.short	(.L_58 - .L_57)
	.align		4
.L_57:
        /*0058*/ 	.word	index@(_ZN3cub18CUB_300001_SM_10006detail11EmptyKernelIvEEvv)
        /*005c*/ 	.word	0x00000000


	//----- nvinfo : EIATTR_MIN_STACK_SIZE
	.align		4
.L_58:
        /*0060*/ 	.byte	0x04, 0x12
        /*0062*/ 	.short	(.L_60 - .L_59)
	.align		4
.L_59:
        /*0064*/ 	.word	index@(_Z12reduceKernelPimS_)
        /*0068*/ 	.word	0x00000000
.L_60:


//--------------------- .nv.compat                --------------------------
	.section	.nv.compat,"",@"SHT_CUDA_COMPAT_INFO"
	.align	4
        /*0000*/ 	.byte	0x02, 0x09, 0x00, 0x00, 0x02, 0x02, 0x01, 0x00, 0x02, 0x05, 0x05, 0x00, 0x03, 0x07, 0x01, 0x01
        /*0010*/ 	.byte	0x02, 0x03, 0x00, 0x00, 0x02, 0x06, 0x01, 0x00, 0x04, 0x0b, 0x08, 0x00, 0x09, 0x00, 0x00, 0x00
        /*0020*/ 	.byte	0x00, 0x00, 0x00, 0x00


//--------------------- .nv.info._ZN3cub18CUB_300001_SM_10006detail8for_each13static_kernelINS2_12policy_hub_t12policy_500_tEmN6thrust24THRUST_300001_SM_1000_NS8cuda_cub20__uninitialized_fill7functorINS7_10device_ptrIiEEiEEEEvT0_T1_ --------------------------
	.section	.nv.info._ZN3cub18CUB_300001_SM_10006detail8for_each13static_kernelINS2_12policy_hub_t12policy_500_tEmN6thrust24THRUST_300001_SM_1000_NS8cuda_cub20__uninitialized_fill7functorINS7_10device_ptrIiEEiEEEEvT0_T1_,"",@"SHT_CUDA_INFO"
	.sectionflags	@""
	.align	4


	//----- nvinfo : EIATTR_CUDA_API_VERSION
	.align		4
        /*0000*/ 	.byte	0x04, 0x37
        /*0002*/ 	.short	(.L_62 - .L_61)
.L_61:
        /*0004*/ 	.word	0x00000082


	//----- nvinfo : EIATTR_KPARAM_INFO
	.align		4
.L_62:
        /*0008*/ 	.byte	0x04, 0x17
        /*000a*/ 	.short	(.L_64 - .L_63)
.L_63:
        /*000c*/ 	.word	0x00000000
        /*0010*/ 	.short	0x0001
        /*0012*/ 	.short	0x0008
        /*0014*/ 	.byte	0x00, 0xf0, 0x41, 0x00


	//----- nvinfo : EIATTR_KPARAM_INFO
	.align		4
.L_64:
        /*0018*/ 	.byte	0x04, 0x17
        /*001a*/ 	.short	(.L_66 - .L_65)
.L_65:
        /*001c*/ 	.word	0x00000000
        /*0020*/ 	.short	0x0000
        /*0022*/ 	.short	0x0000
        /*0024*/ 	.byte	0x00, 0xf0, 0x21, 0x00


	//----- nvinfo : EIATTR_SPARSE_MMA_MASK
	.align		4
.L_66:
        /*0028*/ 	.byte	0x03, 0x50
        /*002a*/ 	.short	0x0000


	//----- nvinfo : EIATTR_MAXREG_COUNT
	.align		4
        /*002c*/ 	.byte	0x03, 0x1b
        /*002e*/ 	.short	0x00ff


	//----- nvinfo : EIATTR_MERCURY_ISA_VERSION
	.align		4
        /*0030*/ 	.byte	0x03, 0x5f
        /*0032*/ 	.short	0x0101


	//----- nvinfo : EIATTR_VRC_CTA_INIT_COUNT
	.align		4
        /*0034*/ 	.byte	0x02, 0x4a
	.zero		1
	.zero		1


	//----- nvinfo : EIATTR_EXIT_INSTR_OFFSETS
	.align		4
        /*0038*/ 	.byte	0x04, 0x1c
        /*003a*/ 	.short	(.L_68 - .L_67)


	//   ....[0]....
.L_67:
        /*003c*/ 	.word	0x00000130


	//   ....[1]....
        /*0040*/ 	.word	0x00000230


	//   ....[2]....
        /*0044*/ 	.word	0x00000260


	//----- nvinfo : EIATTR_MAX_THREADS
	.align		4
.L_68:
        /*0048*/ 	.byte	0x04, 0x05
        /*004a*/ 	.short	(.L_70 - .L_69)
.L_69:
        /*004c*/ 	.word	0x00000100
        /*0050*/ 	.word	0x00000001
        /*0054*/ 	.word	0x00000001


	//----- nvinfo : EIATTR_CBANK_PARAM_SIZE
	.align		4
.L_70:
        /*0058*/ 	.byte	0x03, 0x19
        /*005a*/ 	.short	0x0018


	//----- nvinfo : EIATTR_PARAM_CBANK
	.align		4
        /*005c*/ 	.byte	0x04, 0x0a
        /*005e*/ 	.short	(.L_72 - .L_71)
	.align		4
.L_71:
        /*0060*/ 	.word	index@(.nv.constant0._ZN3cub18CUB_300001_SM_10006detail8for_each13static_kernelINS2_12policy_hub_t12policy_500_tEmN6thrust24THRUST_300001_SM_1000_NS8cuda_cub20__uninitialized_fill7functorINS7_10device_ptrIiEEiEEEEvT0_T1_)
        /*0064*/ 	.short	0x0380
        /*0066*/ 	.short	0x0018


	//----- nvinfo : EIATTR_SW_WAR
	.align		4
.L_72:
        /*0068*/ 	.byte	0x04, 0x36
        /*006a*/ 	.short	(.L_74 - .L_73)
.L_73:
        /*006c*/ 	.word	0x00000008
.L_74:


//--------------------- .nv.info._ZN3cub18CUB_300001_SM_10006detail11EmptyKernelIvEEvv --------------------------
	.section	.nv.info._ZN3cub18CUB_300001_SM_10006detail11EmptyKernelIvEEvv,"",@"SHT_CUDA_INFO"
	.sectionflags	@""
	.align	4


	//----- nvinfo : EIATTR_CUDA_API_VERSION
	.align		4
        /*0000*/ 	.byte	0x04, 0x37
        /*0002*/ 	.short	(.L_76 - .L_75)
.L_75:
        /*0004*/ 	.word	0x00000082


	//----- nvinfo : EIATTR_SPARSE_MMA_MASK
	.align		4
.L_76:
        /*0008*/ 	.byte	0x03, 0x50
        /*000a*/ 	.short	0x0000


	//----- nvinfo : EIATTR_MAXREG_COUNT
	.align		4
        /*000c*/ 	.byte	0x03, 0x1b
        /*000e*/ 	.short	0x00ff


	//----- nvinfo : EIATTR_MERCURY_ISA_VERSION
	.align		4
        /*0010*/ 	.byte	0x03, 0x5f
        /*0012*/ 	.short	0x0101


	//----- nvinfo : EIATTR_VRC_CTA_INIT_COUNT
	.align		4
        /*0014*/ 	.byte	0x02, 0x4a
	.zero		1
	.zero		1


	//----- nvinfo : EIATTR_EXIT_INSTR_OFFSETS
	.align		4
        /*0018*/ 	.byte	0x04, 0x1c
        /*001a*/ 	.short	(.L_78 - .L_77)


	//   ....[0]....
.L_77:
        /*001c*/ 	.word	0x00000010


	//----- nvinfo : EIATTR_SW_WAR
	.align		4
.L_78:
        /*0020*/ 	.byte	0x04, 0x36
        /*0022*/ 	.short	(.L_80 - .L_79)
.L_79:
        /*0024*/ 	.word	0x00000008
.L_80:


//--------------------- .nv.info._Z12reduceKernelPimS_ --------------------------
	.section	.nv.info._Z12reduceKernelPimS_,"",@"SHT_CUDA_INFO"
	.sectionflags	@""
	.align	4


	//----- nvinfo : EIATTR_CUDA_API_VERSION
	.align		4
        /*0000*/ 	.byte	0x04, 0x37
        /*0002*/ 	.short	(.L_82 - .L_81)
.L_81:
        /*0004*/ 	.word	0x00000082


	//----- nvinfo : EIATTR_KPARAM_INFO
	.align		4
.L_82:
        /*0008*/ 	.byte	0x04, 0x17
        /*000a*/ 	.short	(.L_84 - .L_83)
.L_83:
        /*000c*/ 	.word	0x00000000
        /*0010*/ 	.short	0x0002
        /*0012*/ 	.short	0x0010
        /*0014*/ 	.byte	0x00, 0xf5, 0x21, 0x00


	//----- nvinfo : EIATTR_KPARAM_INFO
	.align		4
.L_84:
        /*0018*/ 	.byte	0x04, 0x17
        /*001a*/ 	.short	(.L_86 - .L_85)
.L_85:
        /*001c*/ 	.word	0x00000000
        /*0020*/ 	.short	0x0001
        /*0022*/ 	.short	0x0008
        /*0024*/ 	.byte	0x00, 0xf0, 0x21, 0x00


	//----- nvinfo : EIATTR_KPARAM_INFO
	.align		4
.L_86:
        /*0028*/ 	.byte	0x04, 0x17
        /*002a*/ 	.short	(.L_88 - .L_87)
.L_87:
        /*002c*/ 	.word	0x00000000
        /*0030*/ 	.short	0x0000
        /*0032*/ 	.short	0x0000
        /*0034*/ 	.byte	0x00, 0xf5, 0x21, 0x00


	//----- nvinfo : EIATTR_SPARSE_MMA_MASK
	.align		4
.L_88:
        /*0038*/ 	.byte	0x03, 0x50
        /*003a*/ 	.short	0x0000


	//----- nvinfo : EIATTR_MAXREG_COUNT
	.align		4
        /*003c*/ 	.byte	0x03, 0x1b
        /*003e*/ 	.short	0x00ff


	//----- nvinfo : EIATTR_NUM_BARRIERS
	.align		4
        /*0040*/ 	.byte	0x02, 0x4c
        /*0042*/ 	.byte	0x01
	.zero		1


	//----- nvinfo : EIATTR_MERCURY_ISA_VERSION
	.align		4
        /*0044*/ 	.byte	0x03, 0x5f
        /*0046*/ 	.short	0x0101


	//----- nvinfo : EIATTR_COOP_GROUP_MASK_REGIDS
	.align		4
        /*0048*/ 	.byte	0x04, 0x29
        /*004a*/ 	.short	(.L_90 - .L_89)


	//   ....[0]....
.L_89:
        /*004c*/ 	.word	0xffffffff


	//----- nvinfo : EIATTR_COOP_GROUP_INSTR_OFFSETS
	.align		4
.L_90:
        /*0050*/ 	.byte	0x04, 0x28
        /*0052*/ 	.short	(.L_92 - .L_91)


	//   ....[0]....
.L_91:
        /*0054*/ 	.word	0x00000200


	//----- nvinfo : EIATTR_VRC_CTA_INIT_COUNT
	.align		4
.L_92:
        /*0058*/ 	.byte	0x02, 0x4a
	.zero		1
	.zero		1


	//----- nvinfo : EIATTR_EXIT_INSTR_OFFSETS
	.align		4
        /*005c*/ 	.byte	0x04, 0x1c
        /*005e*/ 	.short	(.L_94 - .L_93)


	//   ....[0]....
.L_93:
        /*0060*/ 	.word	0x00000300


	//   ....[1]....
        /*0064*/ 	.word	0x00000470


	//   ....[2]....
        /*0068*/ 	.word	0x00000500


	//----- nvinfo : EIATTR_CBANK_PARAM_SIZE
	.align		4
.L_94:
        /*006c*/ 	.byte	0x03, 0x19
        /*006e*/ 	.short	0x0018


	//----- nvinfo : EIATTR_PARAM_CBANK
	.align		4
        /*0070*/ 	.byte	0x04, 0x0a
        /*0072*/ 	.short	(.L_96 - .L_95)
	.align		4
.L_95:
        /*0074*/ 	.word	index@(.nv.constant0._Z12reduceKernelPimS_)
        /*0078*/ 	.short	0x0380
        /*007a*/ 	.short	0x0018


	//----- nvinfo : EIATTR_SW_WAR
	.align		4
.L_96:
        /*007c*/ 	.byte	0x04, 0x36
        /*007e*/ 	.short	(.L_98 - .L_97)
.L_97:
        /*0080*/ 	.word	0x00000008
.L_98:


//--------------------- .nv.callgraph             --------------------------
	.section	.nv.callgraph,"",@"SHT_CUDA_CALLGRAPH"
	.align	4
	.sectionentsize	8
	.align		4
        /*0000*/ 	.word	0x00000000
	.align		4
        /*0004*/ 	.word	0xffffffff
	.align		4
        /*0008*/ 	.word	0x00000000
	.align		4
        /*000c*/ 	.word	0xfffffffe
	.align		4
        /*0010*/ 	.word	0x00000000
	.align		4
        /*0014*/ 	.word	0xfffffffd
	.align		4
        /*0018*/ 	.word	0x00000000
	.align		4
        /*001c*/ 	.word	0xfffffffc


//--------------------- .nv.constant4             --------------------------
	.section	.nv.constant4,"a",@progbits
	.align	8
	.align		8
.nv.constant4:
        /*0000*/ 	.dword	_ZN34_INTERNAL_aa4b53dd_4_k_cu_d9a76bb84cuda3std3__45__cpo5beginE
	.align		8
        /*0008*/ 	.dword	_ZN34_INTERNAL_aa4b53dd_4_k_cu_d9a76bb84cuda3std3__45__cpo3endE
	.align		8
        /*0010*/ 	.dword	_ZN34_INTERNAL_aa4b53dd_4_k_cu_d9a76bb84cuda3std3__45__cpo6cbeginE
	.align		8
        /*0018*/ 	.dword	_ZN34_INTERNAL_aa4b53dd_4_k_cu_d9a76bb84cuda3std3__45__cpo4cendE
	.align		8
        /*0020*/ 	.dword	_ZN34_INTERNAL_aa4b53dd_4_k_cu_d9a76bb84cuda3std3__45__cpo6rbeginE
	.align		8
        /*0028*/ 	.dword	_ZN34_INTERNAL_aa4b53dd_4_k_cu_d9a76bb84cuda3std3__45__cpo4rendE
	.align		8
        /*0030*/ 	.dword	_ZN34_INTERNAL_aa4b53dd_4_k_cu_d9a76bb84cuda3std3__45__cpo7crbeginE
	.align		8
        /*0038*/ 	.dword	_ZN34_INTERNAL_aa4b53dd_4_k_cu_d9a76bb84cuda3std3__45__cpo5crendE
	.align		8
        /*0040*/ 	.dword	_ZN34_INTERNAL_aa4b53dd_4_k_cu_d9a76bb84cuda3std3__436_GLOBAL__N__aa4b53dd_4_k_cu_d9a76bb86ignoreE
	.align		8
        /*0048*/ 	.dword	_ZN34_INTERNAL_aa4b53dd_4_k_cu_d9a76bb84cuda3std3__419piecewise_constructE
	.align		8
        /*0050*/ 	.dword	_ZN34_INTERNAL_aa4b53dd_4_k_cu_d9a76bb84cuda3std3__48in_placeE
	.align		8
        /*0058*/ 	.dword	_ZN34_INTERNAL_aa4b53dd_4_k_cu_d9a76bb84cuda3std3__420unreachable_sentinelE
	.align		8
        /*0060*/ 	.dword	_ZN34_INTERNAL_aa4b53dd_4_k_cu_d9a76bb84cuda3std3__47nulloptE
	.align		8
        /*0068*/ 	.dword	_ZN34_INTERNAL_aa4b53dd_4_k_cu_d9a76bb84cuda3std3__48unexpectE
	.align		8
        /*0070*/ 	.dword	_ZN34_INTERNAL_aa4b53dd_4_k_cu_d9a76bb84cuda3std6ranges3__45__cpo4swapE
	.align		8
        /*0078*/ 	.dword	_ZN34_INTERNAL_aa4b53dd_4_k_cu_d9a76bb84cuda3std6ranges3__45__cpo9iter_moveE
	.align		8
        /*0080*/ 	.dword	_ZN34_INTERNAL_aa4b53dd_4_k_cu_d9a76bb84cuda3std6ranges3__45__cpo5beginE
	.align		8
        /*0088*/ 	.dword	_ZN34_INTERNAL_aa4b53dd_4_k_cu_d9a76bb84cuda3std6ranges3__45__cpo3endE
	.align		8
        /*0090*/ 	.dword	_ZN34_INTERNAL_aa4b53dd_4_k_cu_d9a76bb84cuda3std6ranges3__45__cpo6cbeginE
	.align		8
        /*0098*/ 	.dword	_ZN34_INTERNAL_aa4b53dd_4_k_cu_d9a76bb84cuda3std6ranges3__45__cpo4cendE
	.align		8
        /*00a0*/ 	.dword	_ZN34_INTERNAL_aa4b53dd_4_k_cu_d9a76bb84cuda3std6ranges3__45__cpo7advanceE
	.align		8
        /*00a8*/ 	.dword	_ZN34_INTERNAL_aa4b53dd_4_k_cu_d9a76bb84cuda3std6ranges3__45__cpo9iter_swapE
	.align		8
        /*00b0*/ 	.dword	_ZN34_INTERNAL_aa4b53dd_4_k_cu_d9a76bb84cuda3std6ranges3__45__cpo4nextE
	.align		8
        /*00b8*/ 	.dword	_ZN34_INTERNAL_aa4b53dd_4_k_cu_d9a76bb84cuda3std6ranges3__45__cpo4prevE
	.align		8
        /*00c0*/ 	.dword	_ZN34_INTERNAL_aa4b53dd_4_k_cu_d9a76bb84cuda3std6ranges3__45__cpo4dataE
	.align		8
        /*00c8*/ 	.dword	_ZN34_INTERNAL_aa4b53dd_4_k_cu_d9a76bb84cuda3std6ranges3__45__cpo5cdataE
	.align		8
        /*00d0*/ 	.dword	_ZN34_INTERNAL_aa4b53dd_4_k_cu_d9a76bb84cuda3std6ranges3__45__cpo4sizeE
	.align		8
        /*00d8*/ 	.dword	_ZN34_INTERNAL_aa4b53dd_4_k_cu_d9a76bb84cuda3std6ranges3__45__cpo5ssizeE
	.align		8
        /*00e0*/ 	.dword	_ZN34_INTERNAL_aa4b53dd_4_k_cu_d9a76bb84cuda3std6ranges3__45__cpo8distanceE
	.align		8
        /*00e8*/ 	.dword	_ZN34_INTERNAL_aa4b53dd_4_k_cu_d9a76bb86thrust24THRUST_300001_SM_1000_NS8cuda_cub3parE
	.align		8
        /*00f0*/ 	.dword	_ZN34_INTERNAL_aa4b53dd_4_k_cu_d9a76bb86thrust24THRUST_300001_SM_1000_NS8cuda_cub10par_nosyncE
	.align		8
        /*00f8*/ 	.dword	_ZN34_INTERNAL_aa4b53dd_4_k_cu_d9a76bb86thrust24THRUST_300001_SM_1000_NS6system6detail10sequential3seqE
	.align		8
        /*0100*/ 	.dword	_ZN34_INTERNAL_aa4b53dd_4_k_cu_d9a76bb86thrust24THRUST_300001_SM_1000_NS12placeholders2_1E
	.align		8
        /*0108*/ 	.dword	_ZN34_INTERNAL_aa4b53dd_4_k_cu_d9a76bb86thrust24THRUST_300001_SM_1000_NS12placeholders2_2E
	.align		8
        /*0110*/ 	.dword	_ZN34_INTERNAL_aa4b53dd_4_k_cu_d9a76bb86thrust24THRUST_300001_SM_1000_NS12placeholders2_3E
	.align		8
        /*0118*/ 	.dword	_ZN34_INTERNAL_aa4b53dd_4_k_cu_d9a76bb86thrust24THRUST_300001_SM_1000_NS12placeholders2_4E
	.align		8
        /*0120*/ 	.dword	_ZN34_INTERNAL_aa4b53dd_4_k_cu_d9a76bb86thrust24THRUST_300001_SM_1000_NS12placeholders2_5E
	.align		8
        /*0128*/ 	.dword	_ZN34_INTERNAL_aa4b53dd_4_k_cu_d9a76bb86thrust24THRUST_300001_SM_1000_NS12placeholders2_6E
	.align		8
        /*0130*/ 	.dword	_ZN34_INTERNAL_aa4b53dd_4_k_cu_d9a76bb86thrust24THRUST_300001_SM_1000_NS12placeholders2_7E
	.align		8
        /*0138*/ 	.dword	_ZN34_INTERNAL_aa4b53dd_4_k_cu_d9a76bb86thrust24THRUST_300001_SM_1000_NS12placeholders2_8E
	.align		8
        /*0140*/ 	.dword	_ZN34_INTERNAL_aa4b53dd_4_k_cu_d9a76bb86thrust24THRUST_300001_SM_1000_NS12placeholders2_9E
	.align		8
        /*0148*/ 	.dword	_ZN34_INTERNAL_aa4b53dd_4_k_cu_d9a76bb86thrust24THRUST_300001_SM_1000_NS12placeholders3_10E
	.align		8
        /*0150*/ 	.dword	_ZN34_INTERNAL_aa4b53dd_4_k_cu_d9a76bb86thrust24THRUST_300001_SM_1000_NS3seqE


//--------------------- .text._ZN3cub18CUB_300001_SM_10006detail8for_each13static_kernelINS2_12policy_hub_t12policy_500_tEmN6thrust24THRUST_300001_SM_1000_NS8cuda_cub20__uninitialized_fill7functorINS7_10device_ptrIiEEiEEEEvT0_T1_ --------------------------
	.section	.text._ZN3cub18CUB_300001_SM_10006detail8for_each13static_kernelINS2_12policy_hub_t12policy_500_tEmN6thrust24THRUST_300001_SM_1000_NS8cuda_cub20__uninitialized_fill7functorINS7_10device_ptrIiEEiEEEEvT0_T1_,"ax",@progbits
	.align	128
        .global         _ZN3cub18CUB_300001_SM_10006detail8for_each13static_kernelINS2_12policy_hub_t12policy_500_tEmN6thrust24THRUST_300001_SM_1000_NS8cuda_cub20__uninitialized_fill7functorINS7_10device_ptrIiEEiEEEEvT0_T1_
        .type           _ZN3cub18CUB_300001_SM_10006detail8for_each13static_kernelINS2_12policy_hub_t12policy_500_tEmN6thrust24THRUST_300001_SM_1000_NS8cuda_cub20__uninitialized_fill7functorINS7_10device_ptrIiEEiEEEEvT0_T1_,@function
        .size           _ZN3cub18CUB_300001_SM_10006detail8for_each13static_kernelINS2_12policy_hub_t12policy_500_tEmN6thrust24THRUST_300001_SM_1000_NS8cuda_cub20__uninitialized_fill7functorINS7_10device_ptrIiEEiEEEEvT0_T1_,(.L_x_8 - _ZN3cub18CUB_300001_SM_10006detail8for_each13static_kernelINS2_12policy_hub_t12policy_500_tEmN6thrust24THRUST_300001_SM_1000_NS8cuda_cub20__uninitialized_fill7functorINS7_10device_ptrIiEEiEEEEvT0_T1_)
        .other          _ZN3cub18CUB_300001_SM_10006detail8for_each13static_kernelINS2_12policy_hub_t12policy_500_tEmN6thrust24THRUST_300001_SM_1000_NS8cuda_cub20__uninitialized_fill7functorINS7_10device_ptrIiEEiEEEEvT0_T1_,@"STO_CUDA_ENTRY STV_DEFAULT"
_ZN3cub18CUB_300001_SM_10006detail8for_each13static_kernelINS2_12policy_hub_t12policy_500_tEmN6thrust24THRUST_300001_SM_1000_NS8cuda_cub20__uninitialized_fill7functorINS7_10device_ptrIiEEiEEEEvT0_T1_:
.text._ZN3cub18CUB_300001_SM_10006detail8for_each13static_kernelINS2_12policy_hub_t12policy_500_tEmN6thrust24THRUST_300001_SM_1000_NS8cuda_cub20__uninitialized_fill7functorINS7_10device_ptrIiEEiEEEEvT0_T1_:
[----:B------:R-:W-:Y:S08]  /*0000*/  LDC R1, c[0x0][0x37c] ;  /* 0x0000df00ff017b82 */ /* 0x000ff00000000800 */
[----:B------:R-:W0:Y:S01]  /*0010*/  S2UR UR4, SR_CTAID.X ;  /* 0x00000000000479c3 */ /* 0x000e220000002500 */
[----:B------:R-:W1:Y:S01]  /*0020*/  LDCU.64 UR6, c[0x0][0x380] ;  /* 0x00007000ff0677ac */ /* 0x000e620008000a00 */
[----:B------:R-:W2:Y:S01]  /*0030*/  LDCU.64 UR8, c[0x0][0x358] ;  /* 0x00006b00ff0877ac */ /* 0x000ea20008000a00 */
[----:B0-----:R-:W-:-:S04]  /*0040*/  UIMAD.WIDE.U32 UR4, UR4, 0x200, URZ ;  /* 0x00000200040478a5 */ /* 0x001fc8000f8e00ff */
[----:B-1----:R-:W-:-:S04]  /*0050*/  UIADD3 UR6, UP0, UPT, -UR4, UR6, URZ ;  /* 0x0000000604067290 */ /* 0x002fc8000ff1e1ff */
[----:B------:R-:W-:Y:S02]  /*0060*/  UIADD3.X UR7, UPT, UPT, ~UR5, UR7, URZ, UP0, !UPT ;  /* 0x0000000705077290 */ /* 0x000fe400087fe5ff */
[----:B------:R-:W-:-:S04]  /*0070*/  UISETP.GE.U32.AND UP0, UPT, UR6, 0x200, UPT ;  /* 0x000002000600788c */ /* 0x000fc8000bf06070 */
[----:B------:R-:W-:-:S09]  /*0080*/  UISETP.GE.U32.AND.EX UP0, UPT, UR7, URZ, UPT, UP0 ;  /* 0x000000ff0700728c */ /* 0x000fd2000bf06100 */
[----:B--2---:R-:W-:Y:S05]  /*0090*/  BRA.U !UP0, `(.L_x_0) ;  /* 0x0000000108287547 */ /* 0x004fea000b800000 */
[----:B------:R-:W0:Y:S01]  /*00a0*/  S2R R0, SR_TID.X ;  /* 0x0000000000007919 */ /* 0x000e220000002100 */
[----:B------:R-:W1:Y:S01]  /*00b0*/  LDCU.64 UR6, c[0x0][0x388] ;  /* 0x00007100ff0677ac */ /* 0x000e620008000a00 */
[----:B------:R-:W2:Y:S01]  /*00c0*/  LDC R5, c[0x0][0x390] ;  /* 0x0000e400ff057b82 */ /* 0x000ea20000000800 */
[----:B0-----:R-:W-:-:S05]  /*00d0*/  IADD3 R0, P0, PT, R0, UR4, RZ ;  /* 0x0000000400007c10 */ /* 0x001fca000ff1e0ff */
[----:B------:R-:W-:Y:S01]  /*00e0*/  IMAD.X R3, RZ, RZ, UR5, P0 ;  /* 0x00000005ff037e24 */ /* 0x000fe200080e06ff */
[----:B-1----:R-:W-:-:S04]  /*00f0*/  LEA R2, P0, R0, UR6, 0x2 ;  /* 0x0000000600027c11 */ /* 0x002fc8000f8010ff */
[----:B------:R-:W-:-:S05]  /*0100*/  LEA.HI.X R3, R0, UR7, R3, 0x2, P0 ;  /* 0x0000000700037c11 */ /* 0x000fca00080f1403 */
[----:B--2---:R-:W-:Y:S04]  /*0110*/  STG.E desc[UR8][R2.64], R5 ;  /* 0x0000000502007986 */ /* 0x004fe8000c101908 */
[----:B------:R-:W-:Y:S01]  /*0120*/  STG.E desc[UR8][R2.64+0x400], R5 ;  /* 0x0004000502007986 */ /* 0x000fe2000c101908 */
[----:B------:R-:W-:Y:S05]  /*0130*/  EXIT ;  /* 0x000000000000794d */ /* 0x000fea0003800000 */
.L_x_0:
[----:B------:R-:W0:Y:S01]  /*0140*/  S2R R0, SR_TID.X ;  /* 0x0000000000007919 */ /* 0x000e220000002100 */
[----:B------:R-:W-:Y:S01]  /*0150*/  IMAD.U32 R2, RZ, RZ, UR7 ;  /* 0x00000007ff027e24 */ /* 0x000fe2000f8e00ff */
[----:B------:R-:W1:Y:S01]  /*0160*/  LDCU.64 UR10, c[0x0][0x388] ;  /* 0x00007100ff0a77ac */ /* 0x000e620008000a00 */
[----:B------:R-:W-:Y:S01]  /*0170*/  IMAD.U32 R4, RZ, RZ, UR7 ;  /* 0x00000007ff047e24 */ /* 0x000fe2000f8e00ff */
[----:B0-----:R-:W-:-:S04]  /*0180*/  ISETP.LT.U32.AND P0, PT, R0, UR6, PT ;  /* 0x0000000600007c0c */ /* 0x001fc8000bf01070 */
[----:B------:R-:W-:Y:S01]  /*0190*/  ISETP.GT.U32.AND.EX P0, PT, R2, RZ, PT, P0 ;  /* 0x000000ff0200720c */ /* 0x000fe20003f04100 */
[C---:B------:R-:W-:Y:S01]  /*01a0*/  VIADD R2, R0.reuse, 0x100 ;  /* 0x0000010000027836 */ /* 0x040fe20000000000 */
[----:B------:R-:W-:-:S04]  /*01b0*/  IADD3 R0, P2, PT, R0, UR4, RZ ;  /* 0x0000000400007c10 */ /* 0x000fc8000ff5e0ff */
[----:B------:R-:W-:Y:S01]  /*01c0*/  ISETP.LT.U32.AND P1, PT, R2, UR6, PT ;  /* 0x0000000602007c0c */ /* 0x000fe2000bf21070 */
[----:B------:R-:W-:Y:S01]  /*01d0*/  IMAD.X R3, RZ, RZ, UR5, P2 ;  /* 0x00000005ff037e24 */ /* 0x000fe200090e06ff */
[----:B-1----:R-:W-:Y:S02]  /*01e0*/  LEA R2, P2, R0, UR10, 0x2 ;  /* 0x0000000a00027c11 */ /* 0x002fe4000f8410ff */
[----:B------:R-:W-:Y:S02]  /*01f0*/  ISETP.GT.U32.AND.EX P1, PT, R4, RZ, PT, P1 ;  /* 0x000000ff0400720c */ /* 0x000fe40003f24110 */
[----:B------:R-:W-:Y:S01]  /*0200*/  LEA.HI.X R3, R0, UR11, R3, 0x2, P2 ;  /* 0x0000000b00037c11 */ /* 0x000fe200090f1403 */
[----:B------:R-:W0:Y:S04]  /*0210*/  @P0 LDC R5, c[0x0][0x390] ;  /* 0x0000e400ff050b82 */ /* 0x000e280000000800 */
[----:B0-----:R0:W-:Y:S06]  /*0220*/  @P0 STG.E desc[UR8][R2.64], R5 ;  /* 0x0000000502000986 */ /* 0x0011ec000c101908 */
[----:B------:R-:W-:Y:S05]  /*0230*/  @!P1 EXIT ;  /* 0x000000000000994d */ /* 0x000fea0003800000 */
[----:B0-----:R-:W0:Y:S02]  /*0240*/  LDC R5, c[0x0][0x390] ;  /* 0x0000e400ff057b82 */ /* 0x001e240000000800 */
[----:B0-----:R-:W-:Y:S01]  /*0250*/  STG.E desc[UR8][R2.64+0x400], R5 ;  /* 0x0004000502007986 */ /* 0x001fe2000c101908 */
[----:B------:R-:W-:Y:S05]  /*0260*/  EXIT ;  /* 0x000000000000794d */ /* 0x000fea0003800000 */
.L_x_1:
[----:B------:R-:W-:-:S00]  /*0270*/  BRA `(.L_x_1) ;  /* 0xfffffffc00fc7947 */ /* 0x000fc0000383ffff */
[----:B------:R-:W-:-:S00]  /*0280*/  NOP ;  /* 0x0000000000007918 */ /* 0x000fc00000000000 */
[----:B------:R-:W-:-:S00]  /*0290*/  NOP ;  /* 0x0000000000007918 */ /* 0x000fc00000000000 */
[----:B------:R-:W-:-:S00]  /*02a0*/  NOP ;  /* 0x0000000000007918 */ /* 0x000fc00000000000 */
[----:B------:R-:W-:-:S00]  /*02b0*/  NOP ;  /* 0x0000000000007918 */ /* 0x000fc00000000000 */
[----:B------:R-:W-:-:S00]  /*02c0*/  NOP ;  /* 0x0000000000007918 */ /* 0x000fc00000000000 */
[----:B------:R-:W-:-:S00]  /*02d0*/  NOP ;  /* 0x0000000000007918 */ /* 0x000fc00000000000 */
[----:B------:R-:W-:-:S00]  /*02e0*/  NOP ;  /* 0x0000000000007918 */ /* 0x000fc00000000000 */
[----:B------:R-:W-:-:S00]  /*02f0*/  NOP ;  /* 0x0000000000007918 */ /* 0x000fc00000000000 */
.L_x_8:


//--------------------- .text._ZN3cub18CUB_300001_SM_10006detail11EmptyKernelIvEEvv --------------------------
	.section	.text._ZN3cub18CUB_300001_SM_10006detail11EmptyKernelIvEEvv,"ax",@progbits
	.align	128
        .global         _ZN3cub18CUB_300001_SM_10006detail11EmptyKernelIvEEvv
        .type           _ZN3cub18CUB_300001_SM_10006detail11EmptyKernelIvEEvv,@function
        .size           _ZN3cub18CUB_300001_SM_10006detail11EmptyKernelIvEEvv,(.L_x_9 - _ZN3cub18CUB_300001_SM_10006detail11EmptyKernelIvEEvv)
        .other          _ZN3cub18CUB_300001_SM_10006detail11EmptyKernelIvEEvv,@"STO_CUDA_ENTRY STV_DEFAULT"
_ZN3cub18CUB_300001_SM_10006detail11EmptyKernelIvEEvv:
.text._ZN3cub18CUB_300001_SM_10006detail11EmptyKernelIvEEvv:
[----:B------:R-:W-:Y:S01]  /*0000*/  LDC R1, c[0x0][0x37c] ;  /* 0x0000df00ff017b82 */ /* 0x000fe20000000800 */
[----:B------:R-:W-:Y:S05]  /*0010*/  EXIT ;  /* 0x000000000000794d */ /* 0x000fea0003800000 */
.L_x_2:
        /* <DEDUP_REMOVED lines=14> */
.L_x_9:


//--------------------- .text._Z12reduceKernelPimS_ --------------------------
	.section	.text._Z12reduceKernelPimS_,"ax",@progbits
	.align	128
        .global         _Z12reduceKernelPimS_
        .type           _Z12reduceKernelPimS_,@function
        .size           _Z12reduceKernelPimS_,(.L_x_10 - _Z12reduceKernelPimS_)
        .other          _Z12reduceKernelPimS_,@"STO_CUDA_ENTRY STV_DEFAULT"
_Z12reduceKernelPimS_:
.text._Z12reduceKernelPimS_:
[----:B------:R-:W-:Y:S01]  /*0000*/  LDC R1, c[0x0][0x37c] ;  /* 0x0000df00ff017b82 */ /* 0x000fe20000000800 */
[----:B------:R-:W0:Y:S01]  /*0010*/  S2R R0, SR_CTAID.X ;  /* 0x0000000000007919 */ /* 0x000e220000002500 */
[----:B------:R-:W0:Y:S06]  /*0020*/  LDCU UR5, c[0x0][0x360] ;  /* 0x00006c00ff0577ac */ /* 0x000e2c0008000800 */
[----:B------:R-:W1:Y:S01]  /*0030*/  LDC R7, c[0x0][0x370] ;  /* 0x0000dc00ff077b82 */ /* 0x000e620000000800 */
[----:B------:R-:W0:Y:S01]  /*0040*/  S2R R3, SR_TID.X ;  /* 0x0000000000037919 */ /* 0x000e220000002100 */
[----:B------:R-:W2:Y:S01]  /*0050*/  LDCU.64 UR6, c[0x0][0x388] ;  /* 0x00007100ff0677ac */ /* 0x000ea20008000a00 */
[----:B------:R-:W3:Y:S01]  /*0060*/  LDCU.64 UR8, c[0x0][0x358] ;  /* 0x00006b00ff0877ac */ /* 0x000ee20008000a00 */
[----:B0-----:R-:W-:-:S04]  /*0070*/  IMAD R2, R0, UR5, R3 ;  /* 0x0000000500027c24 */ /* 0x001fc8000f8e0203 */
[----:B-1----:R-:W-:Y:S01]  /*0080*/  IMAD R7, R7, UR5, R2 ;  /* 0x0000000507077c24 */ /* 0x002fe2000f8e0202 */
[----:B--2---:R-:W-:-:S04]  /*0090*/  ISETP.GE.U32.AND P1, PT, R2, UR6, PT ;  /* 0x0000000602007c0c */ /* 0x004fc8000bf26070 */
[----:B------:R-:W-:Y:S02]  /*00a0*/  ISETP.GE.U32.AND P0, PT, R7, UR6, PT ;  /* 0x0000000607007c0c */ /* 0x000fe4000bf06070 */
[----:B------:R-:W-:Y:S02]  /*00b0*/  ISETP.GE.U32.AND.EX P1, PT, RZ, UR7, PT, P1 ;  /* 0x00000007ff007c0c */ /* 0x000fe4000bf26110 */
[----:B------:R-:W-:-:S11]  /*00c0*/  ISETP.GE.U32.AND.EX P0, PT, RZ, UR7, PT, P0 ;  /* 0x00000007ff007c0c */ /* 0x000fd6000bf06100 */
[----:B------:R-:W0:Y:S08]  /*00d0*/  @!P1 LDC.64 R4, c[0x0][0x380] ;  /* 0x0000e000ff049b82 */ /* 0x000e300000000a00 */
[----:B------:R-:W1:Y:S01]  /*00e0*/  @!P0 LDC.64 R8, c[0x0][0x380] ;  /* 0x0000e000ff088b82 */ /* 0x000e620000000a00 */
[----:B0-----:R-:W-:-:S04]  /*00f0*/  @!P1 LEA R4, P2, R2, R4, 0x2 ;  /* 0x0000000402049211 */ /* 0x001fc800078410ff */
[----:B------:R-:W-:Y:S01]  /*0100*/  @!P1 LEA.HI.X R5, R2, R5, RZ, 0x2, P2 ;  /* 0x0000000502059211 */ /* 0x000fe200010f14ff */
[----:B------:R-:W-:Y:S01]  /*0110*/  IMAD.MOV.U32 R2, RZ, RZ, RZ ;  /* 0x000000ffff027224 */ /* 0x000fe200078e00ff */
[----:B-1----:R-:W-:-:S05]  /*0120*/  @!P0 LEA R6, P3, R7, R8, 0x2 ;  /* 0x0000000807068211 */ /* 0x002fca00078610ff */
[----:B---3--:R-:W2:Y:S01]  /*0130*/  @!P1 LDG.E R2, desc[UR8][R4.64] ;  /* 0x0000000804029981 */ /* 0x008ea2000c1e1900 */
[----:B------:R-:W-:-:S06]  /*0140*/  @!P0 LEA.HI.X R7, R7, R9, RZ, 0x2, P3 ;  /* 0x0000000907078211 */ /* 0x000fcc00018f14ff */
[----:B------:R-:W2:Y:S01]  /*0150*/  @!P0 LDG.E R7, desc[UR8][R6.64] ;  /* 0x0000000806078981 */ /* 0x000ea2000c1e1900 */
[----:B------:R-:W-:Y:S01]  /*0160*/  LOP3.LUT P1, RZ, R3, 0x1f, RZ, 0xc0, !PT ;  /* 0x0000001f03ff7812 */ /* 0x000fe2000782c0ff */
[----:B------:R-:W-:-:S12]  /*0170*/  UISETP.GE.AND UP0, UPT, UR6, 0x2, UPT ;  /* 0x000000020600788c */ /* 0x000fd8000bf06270 */
[----:B------:R-:W0:Y:S01]  /*0180*/  @!P1 S2R R8, SR_CgaCtaId ;  /* 0x0000000000089919 */ /* 0x000e220000008800 */
[----:B--2---:R-:W-:Y:S01]  /*0190*/  @!P0 IMAD.IADD R2, R2, 0x1, R7 ;  /* 0x0000000102028824 */ /* 0x004fe200078e0207 */
[----:B0-----:R-:W-:Y:S06]  /*01a0*/  BRA.U !UP0, `(.L_x_3) ;  /* 0x0000000108247547 */ /* 0x001fec000b800000 */
[----:B------:R-:W-:-:S04]  /*01b0*/  UISETP.LT.U32.AND UP0, UPT, UR6, 0x20, UPT ;  /* 0x000000200600788c */ /* 0x000fc8000bf01070 */
[----:B------:R-:W-:-:S06]  /*01c0*/  USEL UR4, UR6, 0x20, UP0 ;  /* 0x0000002006047887 */ /* 0x000fcc0008000000 */
[----:B------:R-:W-:-:S07]  /*01d0*/  IMAD.U32 R4, RZ, RZ, UR4 ;  /* 0x00000004ff047e24 */ /* 0x000fce000f8e00ff */
.L_x_4:
[----:B------:R-:W-:Y:S02]  /*01e0*/  SHF.R.U32.HI R5, RZ, 0x1, R4 ;  /* 0x00000001ff057819 */ /* 0x000fe40000011604 */
[----:B------:R-:W-:-:S03]  /*01f0*/  ISETP.GT.U32.AND P0, PT, R4, 0x3, PT ;  /* 0x000000030400780c */ /* 0x000fc60003f04070 */
[----:B------:R-:W0:Y:S01]  /*0200*/  SHFL.DOWN PT, R7, R2, R5, 0x1f ;  /* 0x08001f0502077589 */ /* 0x000e2200000e0000 */
[----:B------:R-:W-:Y:S02]  /*0210*/  IMAD.MOV.U32 R4, RZ, RZ, R5 ;  /* 0x000000ffff047224 */ /* 0x000fe400078e0005 */
[----:B0-----:R-:W-:-:S07]  /*0220*/  IMAD.IADD R2, R7, 0x1, R2 ;  /* 0x0000000107027824 */ /* 0x001fce00078e0202 */
[----:B------:R-:W-:Y:S05]  /*0230*/  @P0 BRA `(.L_x_4) ;  /* 0xfffffffc00e80947 */ /* 0x000fea000383ffff */
.L_x_3:
[----:B------:R-:W-:Y:S01]  /*0240*/  UIADD3 UR5, UPT, UPT, UR5, -0x1, URZ ;  /* 0xffffffff05057890 */ /* 0x000fe2000fffe0ff */
[----:B------:R-:W-:Y:S02]  /*0250*/  @!P1 MOV R5, 0x400 ;  /* 0x0000040000059802 */ /* 0x000fe40000000f00 */
[----:B------:R-:W-:Y:S01]  /*0260*/  @!P1 SHF.R.U32.HI R4, RZ, 0x3, R3 ;  /* 0x00000003ff049819 */ /* 0x000fe20000011603 */
[----:B------:R-:W-:Y:S01]  /*0270*/  USHF.R.U32.HI UR5, URZ, 0x5, UR5 ;  /* 0x00000005ff057899 */ /* 0x000fe20008011605 */
[----:B------:R-:W-:Y:S02]  /*0280*/  @!P1 LEA R5, R8, R5, 0x18 ;  /* 0x0000000508059211 */ /* 0x000fe400078ec0ff */
[----:B------:R-:W-:Y:S01]  /*0290*/  @!P1 LOP3.LUT R4, R4, 0x7c, RZ, 0xc0, !PT ;  /* 0x0000007c04049812 */ /* 0x000fe200078ec0ff */
[----:B------:R-:W-:-:S04]  /*02a0*/  ULOP3.LUT UR5, UR5, 0x7ff, URZ, 0xc0, !UPT ;  /* 0x000007ff05057892 */ /* 0x000fc8000f8ec0ff */
[----:B------:R-:W-:Y:S01]  /*02b0*/  USHF.R.U32.HI UR4, URZ, 0x1, UR5 ;  /* 0x00000001ff047899 */ /* 0x000fe20008011605 */
[----:B------:R-:W-:-:S05]  /*02c0*/  @!P1 IMAD.IADD R5, R4, 0x1, R5 ;  /* 0x0000000104059824 */ /* 0x000fca00078e0205 */
[----:B------:R-:W-:Y:S01]  /*02d0*/  ISETP.GT.U32.AND P0, PT, R3, UR4, PT ;  /* 0x0000000403007c0c */ /* 0x000fe2000bf04070 */
[----:B------:R0:W-:Y:S01]  /*02e0*/  @!P1 STS [R5], R2 ;  /* 0x0000000205009388 */ /* 0x0001e20000000800 */
[----:B------:R-:W-:-:S11]  /*02f0*/  IMAD.U32 R4, RZ, RZ, UR4 ;  /* 0x00000004ff047e24 */ /* 0x000fd6000f8e00ff */
[----:B0-----:R-:W-:Y:S05]  /*0300*/  @P0 EXIT ;  /* 0x000000000000094d */ /* 0x001fea0003800000 */
[----:B------:R-:W0:Y:S08]  /*0310*/  S2UR UR7, SR_CgaCtaId ;  /* 0x00000000000779c3 */ /* 0x000e300000008800 */
[----:B------:R-:W-:Y:S01]  /*0320*/  BAR.SYNC.DEFER_BLOCKING 0x0 ;  /* 0x0000000000007b1d */ /* 0x000fe20000010000 */
[----:B------:R-:W-:-:S05]  /*0330*/  UIADD3 UR4, UPT, UPT, UR5, 0x1, URZ ;  /* 0x0000000105047890 */ /* 0x000fca000fffe0ff */
[----:B------:R-:W-:Y:S01]  /*0340*/  UMOV UR6, 0x400 ;  /* 0x0000040000067882 */ /* 0x000fe20000000000 */
[----:B------:R-:W-:Y:S01]  /*0350*/  IMAD.U32 R2, RZ, RZ, UR4 ;  /* 0x00000004ff027e24 */ /* 0x000fe2000f8e00ff */
[----:B0-----:R-:W-:-:S06]  /*0360*/  ULEA UR6, UR7, UR6, 0x18 ;  /* 0x0000000607067291 */ /* 0x001fcc000f8ec0ff */
[----:B------:R-:W-:-:S07]  /*0370*/  LEA R5, R3, UR6, 0x2 ;  /* 0x0000000603057c11 */ /* 0x000fce000f8e10ff */
.L_x_6:
[----:B------:R-:W-:-:S04]  /*0380*/  VIADD R8, R4, 0x1 ;  /* 0x0000000104087836 */ /* 0x000fc80000000000 */
[----:B------:R-:W-:-:S05]  /*0390*/  IMAD.IADD R7, R8, 0x1, R3 ;  /* 0x0000000108077824 */ /* 0x000fca00078e0203 */
[----:B------:R-:W-:Y:S01]  /*03a0*/  ISETP.GE.U32.AND P0, PT, R7, R2, PT ;  /* 0x000000020700720c */ /* 0x000fe20003f06070 */
[----:B------:R-:W-:Y:S01]  /*03b0*/  IMAD.MOV.U32 R7, RZ, RZ, RZ ;  /* 0x000000ffff077224 */ /* 0x000fe200078e00ff */
[----:B------:R-:W-:Y:S11]  /*03c0*/  LDS R2, [R5] ;  /* 0x0000000005027984 */ /* 0x000ff60000000800 */
[----:B------:R-:W-:-:S05]  /*03d0*/  @!P0 IMAD R6, R4, 0x4, R5 ;  /* 0x0000000404068824 */ /* 0x000fca00078e0205 */
[----:B------:R-:W0:Y:S01]  /*03e0*/  @!P0 LDS R7, [R6+0x4] ;  /* 0x0000040006078984 */ /* 0x000e220000000800 */
[----:B------:R-:W-:Y:S01]  /*03f0*/  ISETP.NE.AND P0, PT, R4, RZ, PT ;  /* 0x000000ff0400720c */ /* 0x000fe20003f05270 */
[----:B0-----:R-:W-:-:S05]  /*0400*/  IMAD.IADD R2, R2, 0x1, R7 ;  /* 0x0000000102027824 */ /* 0x001fca00078e0207 */
[----:B------:R0:W-:Y:S07]  /*0410*/  STS [R5], R2 ;  /* 0x0000000205007388 */ /* 0x0001ee0000000800 */
[----:B------:R-:W-:Y:S05]  /*0420*/  @!P0 BRA `(.L_x_5) ;  /* 0x0000000000188947 */ /* 0x000fea0003800000 */
[----:B------:R-:W-:Y:S01]  /*0430*/  BAR.SYNC.DEFER_BLOCKING 0x0 ;  /* 0x0000000000007b1d */ /* 0x000fe20000010000 */
[----:B------:R-:W-:Y:S01]  /*0440*/  SHF.R.U32.HI R4, RZ, 0x1, R4 ;  /* 0x00000001ff047819 */ /* 0x000fe20000011604 */
[----:B0-----:R-:W-:-:S03]  /*0450*/  IMAD.MOV.U32 R2, RZ, RZ, R8 ;  /* 0x000000ffff027224 */ /* 0x001fc600078e0008 */
[----:B------:R-:W-:-:S13]  /*0460*/  ISETP.GT.U32.AND P0, PT, R3, R4, PT ;  /* 0x000000040300720c */ /* 0x000fda0003f04070 */
[----:B------:R-:W-:Y:S05]  /*0470*/  @P0 EXIT ;  /* 0x000000000000094d */ /* 0x000fea0003800000 */
[----:B------:R-:W-:Y:S05]  /*0480*/  BRA `(.L_x_6) ;  /* 0xfffffffc00bc7947 */ /* 0x000fea000383ffff */
.L_x_5:
[----:B------:R-:W1:Y:S01]  /*0490*/  S2UR UR5, SR_CgaCtaId ;  /* 0x00000000000579c3 */ /* 0x000e620000008800 */
[----:B------:R-:W-:-:S07]  /*04a0*/  UMOV UR4, 0x400 ;  /* 0x0000040000047882 */ /* 0x000fce0000000000 */
[----:B0-----:R-:W0:Y:S01]  /*04b0*/  LDC.64 R2, c[0x0][0x390] ;  /* 0x0000e400ff027b82 */ /* 0x001e220000000a00 */
[----:B-1----:R-:W-:Y:S01]  /*04c0*/  ULEA UR4, UR5, UR4, 0x18 ;  /* 0x0000000405047291 */ /* 0x002fe2000f8ec0ff */
[----:B0-----:R-:W-:-:S08]  /*04d0*/  IMAD.WIDE.U32 R2, R0, 0x4, R2 ;  /* 0x0000000400027825 */ /* 0x001fd000078e0002 */
[----:B------:R-:W0:Y:S04]  /*04e0*/  LDS R5, [UR4] ;  /* 0x00000004ff057984 */ /* 0x000e280008000800 */
[----:B0-----:R-:W-:Y:S01]  /*04f0*/  STG.E desc[UR8][R2.64], R5 ;  /* 0x0000000502007986 */ /* 0x001fe2000c101908 */
[----:B------:R-:W-:Y:S05]  /*0500*/  EXIT ;  /* 0x000000000000794d */ /* 0x000fea0003800000 */
.L_x_7:
        /* <DEDUP_REMOVED lines=15> */
.L_x_10:


//--------------------- .nv.shared._ZN3cub18CUB_300001_SM_10006detail8for_each13static_kernelINS2_12policy_hub_t12policy_500_tEmN6thrust24THRUST_300001_SM_1000_NS8cuda_cub20__uninitialized_fill7functorINS7_10device_ptrIiEEiEEEEvT0_T1_ --------------------------
	.section	.nv.shared._ZN3cub18CUB_300001_SM_10006detail8for_each13static_kernelINS2_12policy_hub_t12policy_500_tEmN6thrust24THRUST_300001_SM_1000_NS8cuda_cub20__uninitialized_fill7functorINS7_10device_ptrIiEEiEEEEvT0_T1_,"aw",@nobits
	.sectionflags	@""
	.align	16
	.zero		1024


//--------------------- .nv.shared.reserved.0     --------------------------
	.section	.nv.shared.reserved.0,"aw",@nobits
	.weak		__nv_reservedSMEM_offset_0_alias
	.size		__nv_reservedSMEM_offset_0_alias, 0, 64
	.other		__nv_reservedSMEM_offset_0_alias,@"STO_CUDA_RESERVED_SHARED STV_DEFAULT"
__nv_reservedSMEM_offset_0_alias:
	.zero		0
	.zero		64


//--------------------- .nv.global                --------------------------
	.section	.nv.global,"aw",@nobits
.nv.global:
	.type		_ZN34_INTERNAL_aa4b53dd_4_k_cu_d9a76bb86thrust24THRUST_300001_SM_1000_NS3seqE,@object
	.size		_ZN34_INTERNAL_aa4b53dd_4_k_cu_d9a76bb86thrust24THRUST_300001_SM_1000_NS3seqE,(_ZN34_INTERNAL_aa4b53dd_4_k_cu_d9a76bb84cuda3std3__48in_placeE - _ZN34_INTERNAL_aa4b53dd_4_k_cu_d9a76bb86thrust24THRUST_300001_SM_1000_NS3seqE)
_ZN34_INTERNAL_aa4b53dd_4_k_cu_d9a76bb86thrust24THRUST_300001_SM_1000_NS3seqE:
	.zero		1
	.type		_ZN34_INTERNAL_aa4b53dd_4_k_cu_d9a76bb84cuda3std3__48in_placeE,@object
	.size		_ZN34_INTERNAL_aa4b53dd_4_k_cu_d9a76bb84cuda3std3__48in_placeE,(_ZN34_INTERNAL_aa4b53dd_4_k_cu_d9a76bb84cuda3std6ranges3__45__cpo4sizeE - _ZN34_INTERNAL_aa4b53dd_4_k_cu_d9a76bb84cuda3std3__48in_placeE)
_ZN34_INTERNAL_aa4b53dd_4_k_cu_d9a76bb84cuda3std3__48in_placeE:
	.zero		1
	.type		_ZN34_INTERNAL_aa4b53dd_4_k_cu_d9a76bb84cuda3std6ranges3__45__cpo4sizeE,@object
	.size		_ZN34_INTERNAL_aa4b53dd_4_k_cu_d9a76bb84cuda3std6ranges3__45__cpo4sizeE,(_ZN34_INTERNAL_aa4b53dd_4_k_cu_d9a76bb86thrust24THRUST_300001_SM_1000_NS12placeholders2_3E - _ZN34_INTERNAL_aa4b53dd_4_k_cu_d9a76bb84cuda3std6ranges3__45__cpo4sizeE)
_ZN34_INTERNAL_aa4b53dd_4_k_cu_d9a76bb84cuda3std6ranges3__45__cpo4sizeE:
	.zero		1
	.type		_ZN34_INTERNAL_aa4b53dd_4_k_cu_d9a76bb86thrust24THRUST_300001_SM_1000_NS12placeholders2_3E,@object
	.size		_ZN34_INTERNAL_aa4b53dd_4_k_cu_d9a76bb86thrust24THRUST_300001_SM_1000_NS12placeholders2_3E,(_ZN34_INTERNAL_aa4b53dd_4_k_cu_d9a76bb84cuda3std3__45__cpo6cbeginE - _ZN34_INTERNAL_aa4b53dd_4_k_cu_d9a76bb86thrust24THRUST_300001_SM_1000_NS12placeholders2_3E)
_ZN34_INTERNAL_aa4b53dd_4_k_cu_d9a76bb86thrust24THRUST_300001_SM_1000_NS12placeholders2_3E:
	.zero		1
	.type		_ZN34_INTERNAL_aa4b53dd_4_k_cu_d9a76bb84cuda3std3__45__cpo6cbeginE,@object
	.size		_ZN34_INTERNAL_aa4b53dd_4_k_cu_d9a76bb84cuda3std3__45__cpo6cbeginE,(_ZN34_INTERNAL_aa4b53dd_4_k_cu_d9a76bb84cuda3std6ranges3__45__cpo6cbeginE - _ZN34_INTERNAL_aa4b53dd_4_k_cu_d9a76bb84cuda3std3__45__cpo6cbeginE)
_ZN34_INTERNAL_aa4b53dd_4_k_cu_d9a76bb84cuda3std3__45__cpo6cbeginE:
	.zero		1
	.type		_ZN34_INTERNAL_aa4b53dd_4_k_cu_d9a76bb84cuda3std6ranges3__45__cpo6cbeginE,@object
	.size		_ZN34_INTERNAL_aa4b53dd_4_k_cu_d9a76bb84cuda3std6ranges3__45__cpo6cbeginE,(_ZN34_INTERNAL_aa4b53dd_4_k_cu_d9a76bb86thrust24THRUST_300001_SM_1000_NS12placeholders2_7E - _ZN34_INTERNAL_aa4b53dd_4_k_cu_d9a76bb84cuda3std6ranges3__45__cpo6cbeginE)
_ZN34_INTERNAL_aa4b53dd_4_k_cu_d9a76bb84cuda3std6ranges3__45__cpo6cbeginE:
	.zero		1
	.type		_ZN34_INTERNAL_aa4b53dd_4_k_cu_d9a76bb86thrust24THRUST_300001_SM_1000_NS12placeholders2_7E,@object
	.size		_ZN34_INTERNAL_aa4b53dd_4_k_cu_d9a76bb86thrust24THRUST_300001_SM_1000_NS12placeholders2_7E,(_ZN34_INTERNAL_aa4b53dd_4_k_cu_d9a76bb84cuda3std3__45__cpo7crbeginE - _ZN34_INTERNAL_aa4b53dd_4_k_cu_d9a76bb86thrust24THRUST_300001_SM_1000_NS12placeholders2_7E)
_ZN34_INTERNAL_aa4b53dd_4_k_cu_d9a76bb86thrust24THRUST_300001_SM_1000_NS12placeholders2_7E:
	.zero		1
	.type		_ZN34_INTERNAL_aa4b53dd_4_k_cu_d9a76bb84cuda3std3__45__cpo7crbeginE,@object
	.size		_ZN34_INTERNAL_aa4b53dd_4_k_cu_d9a76bb84cuda3std3__45__cpo7crbeginE,(_ZN34_INTERNAL_aa4b53dd_4_k_cu_d9a76bb84cuda3std6ranges3__45__cpo4nextE - _ZN34_INTERNAL_aa4b53dd_4_k_cu_d9a76bb84cuda3std3__45__cpo7crbeginE)
_ZN34_INTERNAL_aa4b53dd_4_k_cu_d9a76bb84cuda3std3__45__cpo7crbeginE:
	.zero		1
	.type		_ZN34_INTERNAL_aa4b53dd_4_k_cu_d9a76bb84cuda3std6ranges3__45__cpo4nextE,@object
	.size		_ZN34_INTERNAL_aa4b53dd_4_k_cu_d9a76bb84cuda3std6ranges3__45__cpo4nextE,(_ZN34_INTERNAL_aa4b53dd_4_k_cu_d9a76bb84cuda3std6ranges3__45__cpo4swapE - _ZN34_INTERNAL_aa4b53dd_4_k_cu_d9a76bb84cuda3std6ranges3__45__cpo4nextE)
_ZN34_INTERNAL_aa4b53dd_4_k_cu_d9a76bb84cuda3std6ranges3__45__cpo4nextE:
	.zero		1
	.type		_ZN34_INTERNAL_aa4b53dd_4_k_cu_d9a76bb84cuda3std6ranges3__45__cpo4swapE,@object
	.size		_ZN34_INTERNAL_aa4b53dd_4_k_cu_d9a76bb84cuda3std6ranges3__45__cpo4swapE,(_ZN34_INTERNAL_aa4b53dd_4_k_cu_d9a76bb86thrust24THRUST_300001_SM_1000_NS8cuda_cub10par_nosyncE - _ZN34_INTERNAL_aa4b53dd_4_k_cu_d9a76bb84cuda3std6ranges3__45__cpo4swapE)
_ZN34_INTERNAL_aa4b53dd_4_k_cu_d9a76bb84cuda3std6ranges3__45__cpo4swapE:
	.zero		1
	.type		_ZN34_INTERNAL_aa4b53dd_4_k_cu_d9a76bb86thrust24THRUST_300001_SM_1000_NS8cuda_cub10par_nosyncE,@object
	.size		_ZN34_INTERNAL_aa4b53dd_4_k_cu_d9a76bb86thrust24THRUST_300001_SM_1000_NS8cuda_cub10par_nosyncE,(_ZN34_INTERNAL_aa4b53dd_4_k_cu_d9a76bb86thrust24THRUST_300001_SM_1000_NS12placeholders2_9E - _ZN34_INTERNAL_aa4b53dd_4_k_cu_d9a76bb86thrust24THRUST_300001_SM_1000_NS8cuda_cub10par_nosyncE)
_ZN34_INTERNAL_aa4b53dd_4_k_cu_d9a76bb86thrust24THRUST_300001_SM_1000_NS8cuda_cub10par_nosyncE:
	.zero		1
	.type		_ZN34_INTERNAL_aa4b53dd_4_k_cu_d9a76bb86thrust24THRUST_300001_SM_1000_NS12placeholders2_9E,@object
	.size		_ZN34_INTERNAL_aa4b53dd_4_k_cu_d9a76bb86thrust24THRUST_300001_SM_1000_NS12placeholders2_9E,(_ZN34_INTERNAL_aa4b53dd_4_k_cu_d9a76bb84cuda3std3__436_GLOBAL__N__aa4b53dd_4_k_cu_d9a76bb86ignoreE - _ZN34_INTERNAL_aa4b53dd_4_k_cu_d9a76bb86thrust24THRUST_300001_SM_1000_NS12placeholders2_9E)
_ZN34_INTERNAL_aa4b53dd_4_k_cu_d9a76bb86thrust24THRUST_300001_SM_1000_NS12placeholders2_9E:
	.zero		1
	.type		_ZN34_INTERNAL_aa4b53dd_4_k_cu_d9a76bb84cuda3std3__436_GLOBAL__N__aa4b53dd_4_k_cu_d9a76bb86ignoreE,@object
	.size		_ZN34_INTERNAL_aa4b53dd_4_k_cu_d9a76bb84cuda3std3__436_GLOBAL__N__aa4b53dd_4_k_cu_d9a76bb86ignoreE,(_ZN34_INTERNAL_aa4b53dd_4_k_cu_d9a76bb84cuda3std6ranges3__45__cpo4dataE - _ZN34_INTERNAL_aa4b53dd_4_k_cu_d9a76bb84cuda3std3__436_GLOBAL__N__aa4b53dd_4_k_cu_d9a76bb86ignoreE)
_ZN34_INTERNAL_aa4b53dd_4_k_cu_d9a76bb84cuda3std3__436_GLOBAL__N__aa4b53dd_4_k_cu_d9a76bb86ignoreE:
	.zero		1
	.type		_ZN34_INTERNAL_aa4b53dd_4_k_cu_d9a76bb84cuda3std6ranges3__45__cpo4dataE,@object
	.size		_ZN34_INTERNAL_aa4b53dd_4_k_cu_d9a76bb84cuda3std6ranges3__45__cpo4dataE,(_ZN34_INTERNAL_aa4b53dd_4_k_cu_d9a76bb86thrust24THRUST_300001_SM_1000_NS12placeholders2_1E - _ZN34_INTERNAL_aa4b53dd_4_k_cu_d9a76bb84cuda3std6ranges3__45__cpo4dataE)
_ZN34_INTERNAL_aa4b53dd_4_k_cu_d9a76bb84cuda3std6ranges3__45__cpo4dataE:
	.zero		1
	.type		_ZN34_INTERNAL_aa4b53dd_4_k_cu_d9a76bb86thrust24THRUST_300001_SM_1000_NS12placeholders2_1E,@object
	.size		_ZN34_INTERNAL_aa4b53dd_4_k_cu_d9a76bb86thrust24THRUST_300001_SM_1000_NS12placeholders2_1E,(_ZN34_INTERNAL_aa4b53dd_4_k_cu_d9a76bb84cuda3std3__45__cpo5beginE - _ZN34_INTERNAL_aa4b53dd_4_k_cu_d9a76bb86thrust24THRUST_300001_SM_1000_NS12placeholders2_1E)
_ZN34_INTERNAL_aa4b53dd_4_k_cu_d9a76bb86thrust24THRUST_300001_SM_1000_NS12placeholders2_1E:
	.zero		1
	.type		_ZN34_INTERNAL_aa4b53dd_4_k_cu_d9a76bb84cuda3std3__45__cpo5beginE,@object
	.size		_ZN34_INTERNAL_aa4b53dd_4_k_cu_d9a76bb84cuda3std3__45__cpo5beginE,(_ZN34_INTERNAL_aa4b53dd_4_k_cu_d9a76bb84cuda3std6ranges3__45__cpo5beginE - _ZN34_INTERNAL_aa4b53dd_4_k_cu_d9a76bb84cuda3std3__45__cpo5beginE)
_ZN34_INTERNAL_aa4b53dd_4_k_cu_d9a76bb84cuda3std3__45__cpo5beginE:
	.zero		1
	.type		_ZN34_INTERNAL_aa4b53dd_4_k_cu_d9a76bb84cuda3std6ranges3__45__cpo5beginE,@object
	.size		_ZN34_INTERNAL_aa4b53dd_4_k_cu_d9a76bb84cuda3std6ranges3__45__cpo5beginE,(_ZN34_INTERNAL_aa4b53dd_4_k_cu_d9a76bb86thrust24THRUST_300001_SM_1000_NS12placeholders2_5E - _ZN34_INTERNAL_aa4b53dd_4_k_cu_d9a76bb84cuda3std6ranges3__45__cpo5beginE)
_ZN34_INTERNAL_aa4b53dd_4_k_cu_d9a76bb84cuda3std6ranges3__45__cpo5beginE:
	.zero		1
	.type		_ZN34_INTERNAL_aa4b53dd_4_k_cu_d9a76bb86thrust24THRUST_300001_SM_1000_NS12placeholders2_5E,@object
	.size		_ZN34_INTERNAL_aa4b53dd_4_k_cu_d9a76bb86thrust24THRUST_300001_SM_1000_NS12placeholders2_5E,(_ZN34_INTERNAL_aa4b53dd_4_k_cu_d9a76bb84cuda3std3__45__cpo6rbeginE - _ZN34_INTERNAL_aa4b53dd_4_k_cu_d9a76bb86thrust24THRUST_300001_SM_1000_NS12placeholders2_5E)
_ZN34_INTERNAL_aa4b53dd_4_k_cu_d9a76bb86thrust24THRUST_300001_SM_1000_NS12placeholders2_5E:
	.zero		1
	.type		_ZN34_INTERNAL_aa4b53dd_4_k_cu_d9a76bb84cuda3std3__45__cpo6rbeginE,@object
	.size		_ZN34_INTERNAL_aa4b53dd_4_k_cu_d9a76bb84cuda3std3__45__cpo6rbeginE,(_ZN34_INTERNAL_aa4b53dd_4_k_cu_d9a76bb84cuda3std6ranges3__45__cpo7advanceE - _ZN34_INTERNAL_aa4b53dd_4_k_cu_d9a76bb84cuda3std3__45__cpo6rbeginE)
_ZN34_INTERNAL_aa4b53dd_4_k_cu_d9a76bb84cuda3std3__45__cpo6rbeginE:
	.zero		1
	.type		_ZN34_INTERNAL_aa4b53dd_4_k_cu_d9a76bb84cuda3std6ranges3__45__cpo7advanceE,@object
	.size		_ZN34_INTERNAL_aa4b53dd_4_k_cu_d9a76bb84cuda3std6ranges3__45__cpo7advanceE,(_ZN34_INTERNAL_aa4b53dd_4_k_cu_d9a76bb84cuda3std3__47nulloptE - _ZN34_INTERNAL_aa4b53dd_4_k_cu_d9a76bb84cuda3std6ranges3__45__cpo7advanceE)
_ZN34_INTERNAL_aa4b53dd_4_k_cu_d9a76bb84cuda3std6ranges3__45__cpo7advanceE:
	.zero		1
	.type		_ZN34_INTERNAL_aa4b53dd_4_k_cu_d9a76bb84cuda3std3__47nulloptE,@object
	.size		_ZN34_INTERNAL_aa4b53dd_4_k_cu_d9a76bb84cuda3std3__47nulloptE,(_ZN34_INTERNAL_aa4b53dd_4_k_cu_d9a76bb84cuda3std6ranges3__45__cpo8distanceE - _ZN34_INTERNAL_aa4b53dd_4_k_cu_d9a76bb84cuda3std3__47nulloptE)
_ZN34_INTERNAL_aa4b53dd_4_k_cu_d9a76bb84cuda3std3__47nulloptE:
	.zero		1
	.type		_ZN34_INTERNAL_aa4b53dd_4_k_cu_d9a76bb84cuda3std6ranges3__45__cpo8distanceE,@object
	.size		_ZN34_INTERNAL_aa4b53dd_4_k_cu_d9a76bb84cuda3std6ranges3__45__cpo8distanceE,(_ZN34_INTERNAL_aa4b53dd_4_k_cu_d9a76bb86thrust24THRUST_300001_SM_1000_NS12placeholders3_10E - _ZN34_INTERNAL_aa4b53dd_4_k_cu_d9a76bb84cuda3std6ranges3__45__cpo8distanceE)
_ZN34_INTERNAL_aa4b53dd_4_k_cu_d9a76bb84cuda3std6ranges3__45__cpo8distanceE:
	.zero		1
	.type		_ZN34_INTERNAL_aa4b53dd_4_k_cu_d9a76bb86thrust24THRUST_300001_SM_1000_NS12placeholders3_10E,@object
	.size		_ZN34_INTERNAL_aa4b53dd_4_k_cu_d9a76bb86thrust24THRUST_300001_SM_1000_NS12placeholders3_10E,(_ZN34_INTERNAL_aa4b53dd_4_k_cu_d9a76bb84cuda3std3__419piecewise_constructE - _ZN34_INTERNAL_aa4b53dd_4_k_cu_d9a76bb86thrust24THRUST_300001_SM_1000_NS12placeholders3_10E)
_ZN34_INTERNAL_aa4b53dd_4_k_cu_d9a76bb86thrust24THRUST_300001_SM_1000_NS12placeholders3_10E:
	.zero		1
	.type		_ZN34_INTERNAL_aa4b53dd_4_k_cu_d9a76bb84cuda3std3__419piecewise_constructE,@object
	.size		_ZN34_INTERNAL_aa4b53dd_4_k_cu_d9a76bb84cuda3std3__419piecewise_constructE,(_ZN34_INTERNAL_aa4b53dd_4_k_cu_d9a76bb84cuda3std6ranges3__45__cpo5cdataE - _ZN34_INTERNAL_aa4b53dd_4_k_cu_d9a76bb84cuda3std3__419piecewise_constructE)
_ZN34_INTERNAL_aa4b53dd_4_k_cu_d9a76bb84cuda3std3__419piecewise_constructE:
	.zero		1
	.type		_ZN34_INTERNAL_aa4b53dd_4_k_cu_d9a76bb84cuda3std6ranges3__45__cpo5cdataE,@object
	.size		_ZN34_INTERNAL_aa4b53dd_4_k_cu_d9a76bb84cuda3std6ranges3__45__cpo5cdataE,(_ZN34_INTERNAL_aa4b53dd_4_k_cu_d9a76bb86thrust24THRUST_300001_SM_1000_NS12placeholders2_2E - _ZN34_INTERNAL_aa4b53dd_4_k_cu_d9a76bb84cuda3std6ranges3__45__cpo5cdataE)
_ZN34_INTERNAL_aa4b53dd_4_k_cu_d9a76bb84cuda3std6ranges3__45__cpo5cdataE:
	.zero		1
	.type		_ZN34_INTERNAL_aa4b53dd_4_k_cu_d9a76bb86thrust24THRUST_300001_SM_1000_NS12placeholders2_2E,@object
	.size		_ZN34_INTERNAL_aa4b53dd_4_k_cu_d9a76bb86thrust24THRUST_300001_SM_1000_NS12placeholders2_2E,(_ZN34_INTERNAL_aa4b53dd_4_k_cu_d9a76bb84cuda3std3__45__cpo3endE - _ZN34_INTERNAL_aa4b53dd_4_k_cu_d9a76bb86thrust24THRUST_300001_SM_1000_NS12placeholders2_2E)
_ZN34_INTERNAL_aa4b53dd_4_k_cu_d9a76bb86thrust24THRUST_300001_SM_1000_NS12placeholders2_2E:
	.zero		1
	.type		_ZN34_INTERNAL_aa4b53dd_4_k_cu_d9a76bb84cuda3std3__45__cpo3endE,@object
	.size		_ZN34_INTERNAL_aa4b53dd_4_k_cu_d9a76bb84cuda3std3__45__cpo3endE,(_ZN34_INTERNAL_aa4b53dd_4_k_cu_d9a76bb84cuda3std6ranges3__45__cpo3endE - _ZN34_INTERNAL_aa4b53dd_4_k_cu_d9a76bb84cuda3std3__45__cpo3endE)
_ZN34_INTERNAL_aa4b53dd_4_k_cu_d9a76bb84cuda3std3__45__cpo3endE:
	.zero		1
	.type		_ZN34_INTERNAL_aa4b53dd_4_k_cu_d9a76bb84cuda3std6ranges3__45__cpo3endE,@object
	.size		_ZN34_INTERNAL_aa4b53dd_4_k_cu_d9a76bb84cuda3std6ranges3__45__cpo3endE,(_ZN34_INTERNAL_aa4b53dd_4_k_cu_d9a76bb86thrust24THRUST_300001_SM_1000_NS12placeholders2_6E - _ZN34_INTERNAL_aa4b53dd_4_k_cu_d9a76bb84cuda3std6ranges3__45__cpo3endE)
_ZN34_INTERNAL_aa4b53dd_4_k_cu_d9a76bb84cuda3std6ranges3__45__cpo3endE:
	.zero		1
	.type		_ZN34_INTERNAL_aa4b53dd_4_k_cu_d9a76bb86thrust24THRUST_300001_SM_1000_NS12placeholders2_6E,@object
	.size		_ZN34_INTERNAL_aa4b53dd_4_k_cu_d9a76bb86thrust24THRUST_300001_SM_1000_NS12placeholders2_6E,(_ZN34_INTERNAL_aa4b53dd_4_k_cu_d9a76bb84cuda3std3__45__cpo4rendE - _ZN34_INTERNAL_aa4b53dd_4_k_cu_d9a76bb86thrust24THRUST_300001_SM_1000_NS12placeholders2_6E)
_ZN34_INTERNAL_aa4b53dd_4_k_cu_d9a76bb86thrust24THRUST_300001_SM_1000_NS12placeholders2_6E:
	.zero		1
	.type		_ZN34_INTERNAL_aa4b53dd_4_k_cu_d9a76bb84cuda3std3__45__cpo4rendE,@object
	.size		_ZN34_INTERNAL_aa4b53dd_4_k_cu_d9a76bb84cuda3std3__45__cpo4rendE,(_ZN34_INTERNAL_aa4b53dd_4_k_cu_d9a76bb84cuda3std6ranges3__45__cpo9iter_swapE - _ZN34_INTERNAL_aa4b53dd_4_k_cu_d9a76bb84cuda3std3__45__cpo4rendE)
_ZN34_INTERNAL_aa4b53dd_4_k_cu_d9a76bb84cuda3std3__45__cpo4rendE:
	.zero		1
	.type		_ZN34_INTERNAL_aa4b53dd_4_k_cu_d9a76bb84cuda3std6ranges3__45__cpo9iter_swapE,@object
	.size		_ZN34_INTERNAL_aa4b53dd_4_k_cu_d9a76bb84cuda3std6ranges3__45__cpo9iter_swapE,(_ZN34_INTERNAL_aa4b53dd_4_k_cu_d9a76bb84cuda3std3__48unexpectE - _ZN34_INTERNAL_aa4b53dd_4_k_cu_d9a76bb84cuda3std6ranges3__45__cpo9iter_swapE)
_ZN34_INTERNAL_aa4b53dd_4_k_cu_d9a76bb84cuda3std6ranges3__45__cpo9iter_swapE:
	.zero		1
	.type		_ZN34_INTERNAL_aa4b53dd_4_k_cu_d9a76bb84cuda3std3__48unexpectE,@object
	.size		_ZN34_INTERNAL_aa4b53dd_4_k_cu_d9a76bb84cuda3std3__48unexpectE,(_ZN34_INTERNAL_aa4b53dd_4_k_cu_d9a76bb86thrust24THRUST_300001_SM_1000_NS8cuda_cub3parE - _ZN34_INTERNAL_aa4b53dd_4_k_cu_d9a76bb84cuda3std3__48unexpectE)
_ZN34_INTERNAL_aa4b53dd_4_k_cu_d9a76bb84cuda3std3__48unexpectE:
	.zero		1
	.type		_ZN34_INTERNAL_aa4b53dd_4_k_cu_d9a76bb86thrust24THRUST_300001_SM_1000_NS8cuda_cub3parE,@object
	.size		_ZN34_INTERNAL_aa4b53dd_4_k_cu_d9a76bb86thrust24THRUST_300001_SM_1000_NS8cuda_cub3parE,(_ZN34_INTERNAL_aa4b53dd_4_k_cu_d9a76bb86thrust24THRUST_300001_SM_1000_NS12placeholders2_4E - _ZN34_INTERNAL_aa4b53dd_4_k_cu_d9a76bb86thrust24THRUST_300001_SM_1000_NS8cuda_cub3parE)
_ZN34_INTERNAL_aa4b53dd_4_k_cu_d9a76bb86thrust24THRUST_300001_SM_1000_NS8cuda_cub3parE:
	.zero		1
	.type		_ZN34_INTERNAL_aa4b53dd_4_k_cu_d9a76bb86thrust24THRUST_300001_SM_1000_NS12placeholders2_4E,@object
	.size		_ZN34_INTERNAL_aa4b53dd_4_k_cu_d9a76bb86thrust24THRUST_300001_SM_1000_NS12placeholders2_4E,(_ZN34_INTERNAL_aa4b53dd_4_k_cu_d9a76bb84cuda3std3__45__cpo4cendE - _ZN34_INTERNAL_aa4b53dd_4_k_cu_d9a76bb86thrust24THRUST_300001_SM_1000_NS12placeholders2_4E)
_ZN34_INTERNAL_aa4b53dd_4_k_cu_d9a76bb86thrust24THRUST_300001_SM_1000_NS12placeholders2_4E:
	.zero		1
	.type		_ZN34_INTERNAL_aa4b53dd_4_k_cu_d9a76bb84cuda3std3__45__cpo4cendE,@object
	.size		_ZN34_INTERNAL_aa4b53dd_4_k_cu_d9a76bb84cuda3std3__45__cpo4cendE,(_ZN34_INTERNAL_aa4b53dd_4_k_cu_d9a76bb84cuda3std6ranges3__45__cpo4cendE - _ZN34_INTERNAL_aa4b53dd_4_k_cu_d9a76bb84cuda3std3__45__cpo4cendE)
_ZN34_INTERNAL_aa4b53dd_4_k_cu_d9a76bb84cuda3std3__45__cpo4cendE:
	.zero		1
	.type		_ZN34_INTERNAL_aa4b53dd_4_k_cu_d9a76bb84cuda3std6ranges3__45__cpo4cendE,@object
	.size		_ZN34_INTERNAL_aa4b53dd_4_k_cu_d9a76bb84cuda3std6ranges3__45__cpo4cendE,(_ZN34_INTERNAL_aa4b53dd_4_k_cu_d9a76bb84cuda3std3__420unreachable_sentinelE - _ZN34_INTERNAL_aa4b53dd_4_k_cu_d9a76bb84cuda3std6ranges3__45__cpo4cendE)
_ZN34_INTERNAL_aa4b53dd_4_k_cu_d9a76bb84cuda3std6ranges3__45__cpo4cendE:
	.zero		1
	.type		_ZN34_INTERNAL_aa4b53dd_4_k_cu_d9a76bb84cuda3std3__420unreachable_sentinelE,@object
	.size		_ZN34_INTERNAL_aa4b53dd_4_k_cu_d9a76bb84cuda3std3__420unreachable_sentinelE,(_ZN34_INTERNAL_aa4b53dd_4_k_cu_d9a76bb84cuda3std6ranges3__45__cpo5ssizeE - _ZN34_INTERNAL_aa4b53dd_4_k_cu_d9a76bb84cuda3std3__420unreachable_sentinelE)
_ZN34_INTERNAL_aa4b53dd_4_k_cu_d9a76bb84cuda3std3__420unreachable_sentinelE:
	.zero		1
	.type		_ZN34_INTERNAL_aa4b53dd_4_k_cu_d9a76bb84cuda3std6ranges3__45__cpo5ssizeE,@object
	.size		_ZN34_INTERNAL_aa4b53dd_4_k_cu_d9a76bb84cuda3std6ranges3__45__cpo5ssizeE,(_ZN34_INTERNAL_aa4b53dd_4_k_cu_d9a76bb86thrust24THRUST_300001_SM_1000_NS12placeholders2_8E - _ZN34_INTERNAL_aa4b53dd_4_k_cu_d9a76bb84cuda3std6ranges3__45__cpo5ssizeE)
_ZN34_INTERNAL_aa4b53dd_4_k_cu_d9a76bb84cuda3std6ranges3__45__cpo5ssizeE:
	.zero		1
	.type		_ZN34_INTERNAL_aa4b53dd_4_k_cu_d9a76bb86thrust24THRUST_300001_SM_1000_NS12placeholders2_8E,@object
	.size		_ZN34_INTERNAL_aa4b53dd_4_k_cu_d9a76bb86thrust24THRUST_300001_SM_1000_NS12placeholders2_8E,(_ZN34_INTERNAL_aa4b53dd_4_k_cu_d9a76bb84cuda3std3__45__cpo5crendE - _ZN34_INTERNAL_aa4b53dd_4_k_cu_d9a76bb86thrust24THRUST_300001_SM_1000_NS12placeholders2_8E)
_ZN34_INTERNAL_aa4b53dd_4_k_cu_d9a76bb86thrust24THRUST_300001_SM_1000_NS12placeholders2_8E:
	.zero		1
	.type		_ZN34_INTERNAL_aa4b53dd_4_k_cu_d9a76bb84cuda3std3__45__cpo5crendE,@object
	.size		_ZN34_INTERNAL_aa4b53dd_4_k_cu_d9a76bb84cuda3std3__45__cpo5crendE,(_ZN34_INTERNAL_aa4b53dd_4_k_cu_d9a76bb84cuda3std6ranges3__45__cpo4prevE - _ZN34_INTERNAL_aa4b53dd_4_k_cu_d9a76bb84cuda3std3__45__cpo5crendE)
_ZN34_INTERNAL_aa4b53dd_4_k_cu_d9a76bb84cuda3std3__45__cpo5crendE:
	.zero		1
	.type		_ZN34_INTERNAL_aa4b53dd_4_k_cu_d9a76bb84cuda3std6ranges3__45__cpo4prevE,@object
	.size		_ZN34_INTERNAL_aa4b53dd_4_k_cu_d9a76bb84cuda3std6ranges3__45__cpo4prevE,(_ZN34_INTERNAL_aa4b53dd_4_k_cu_d9a76bb84cuda3std6ranges3__45__cpo9iter_moveE - _ZN34_INTERNAL_aa4b53dd_4_k_cu_d9a76bb84cuda3std6ranges3__45__cpo4prevE)
_ZN34_INTERNAL_aa4b53dd_4_k_cu_d9a76bb84cuda3std6ranges3__45__cpo4prevE:
	.zero		1
	.type		_ZN34_INTERNAL_aa4b53dd_4_k_cu_d9a76bb84cuda3std6ranges3__45__cpo9iter_moveE,@object
	.size		_ZN34_INTERNAL_aa4b53dd_4_k_cu_d9a76bb84cuda3std6ranges3__45__cpo9iter_moveE,(_ZN34_INTERNAL_aa4b53dd_4_k_cu_d9a76bb86thrust24THRUST_300001_SM_1000_NS6system6detail10sequential3seqE - _ZN34_INTERNAL_aa4b53dd_4_k_cu_d9a76bb84cuda3std6ranges3__45__cpo9iter_moveE)
_ZN34_INTERNAL_aa4b53dd_4_k_cu_d9a76bb84cuda3std6ranges3__45__cpo9iter_moveE:
	.zero		1
	.type		_ZN34_INTERNAL_aa4b53dd_4_k_cu_d9a76bb86thrust24THRUST_300001_SM_1000_NS6system6detail10sequential3seqE,@object
	.size		_ZN34_INTERNAL_aa4b53dd_4_k_cu_d9a76bb86thrust24THRUST_300001_SM_1000_NS6system6detail10sequential3seqE,(.L_31 - _ZN34_INTERNAL_aa4b53dd_4_k_cu_d9a76bb86thrust24THRUST_300001_SM_1000_NS6system6detail10sequential3seqE)
_ZN34_INTERNAL_aa4b53dd_4_k_cu_d9a76bb86thrust24THRUST_300001_SM_1000_NS6system6detail10sequential3seqE:
	.zero		1
.L_31:


//--------------------- .nv.shared._ZN3cub18CUB_300001_SM_10006detail11EmptyKernelIvEEvv --------------------------
	.section	.nv.shared._ZN3cub18CUB_300001_SM_10006detail11EmptyKernelIvEEvv,"aw",@nobits
	.sectionflags	@""
	.align	16
	.zero		1024


//--------------------- .nv.shared._Z12reduceKernelPimS_ --------------------------
	.section	.nv.shared._Z12reduceKernelPimS_,"aw",@nobits
	.sectionflags	@""
	.align	16
	.zero		1024


//--------------------- .nv.constant0._ZN3cub18CUB_300001_SM_10006detail8for_each13static_kernelINS2_12policy_hub_t12policy_500_tEmN6thrust24THRUST_300001_SM_1000_NS8cuda_cub20__uninitialized_fill7functorINS7_10device_ptrIiEEiEEEEvT0_T1_ --------------------------
	.section	.nv.constant0._ZN3cub18CUB_300001_SM_10006detail8for_each13static_kernelINS2_12policy_hub_t12policy_500_tEmN6thrust24THRUST_300001_SM_1000_NS8cuda_cub20__uninitialized_fill7functorINS7_10device_ptrIiEEiEEEEvT0_T1_,"a",@progbits
	.sectionflags	@""
	.align	4
.nv.constant0._ZN3cub18CUB_300001_SM_10006detail8for_each13static_kernelINS2_12policy_hub_t12policy_500_tEmN6thrust24THRUST_300001_SM_1000_NS8cuda_cub20__uninitialized_fill7functorINS7_10device_ptrIiEEiEEEEvT0_T1_:
	.zero		920


//--------------------- .nv.constant0._ZN3cub18CUB_300001_SM_10006detail11EmptyKernelIvEEvv --------------------------
	.section	.nv.constant0._ZN3cub18CUB_300001_SM_10006detail11EmptyKernelIvEEvv,"a",@progbits
	.sectionflags	@""
	.align	4
.nv.constant0._ZN3cub18CUB_300001_SM_10006detail11EmptyKernelIvEEvv:
	.zero		896


//--------------------- .nv.constant0._Z12reduceKernelPimS_ --------------------------
	.section	.nv.constant0._Z12reduceKernelPimS_,"a",@progbits
	.sectionflags	@""
	.align	4
.nv.constant0._Z12reduceKernelPimS_:
	.zero		920


//--------------------- SYMBOLS --------------------------

	.type		.nv.reservedSmem.offset0,@object
	.size		.nv.reservedSmem.offset0,0x4
	.type		.nv.reservedSmem.cap,@object
	.size		.nv.reservedSmem.cap,0x4
